//
// Generated by NVIDIA NVVM Compiler
//
// Compiler Build ID: CL-36424714
// Cuda compilation tools, release 13.0, V13.0.88
// Based on NVVM 20.0.0
//

.version 9.0
.target sm_100
.address_size 64

	// .globl	_Z4zetaPdidii
.func  (.param .b64 func_retval0) __internal_accurate_pow
(
	.param .b64 __internal_accurate_pow_param_0,
	.param .b64 __internal_accurate_pow_param_1
)
;

.visible .entry _Z4zetaPdidii(
	.param .u64 .ptr .align 1 _Z4zetaPdidii_param_0,
	.param .u32 _Z4zetaPdidii_param_1,
	.param .f64 _Z4zetaPdidii_param_2,
	.param .u32 _Z4zetaPdidii_param_3,
	.param .u32 _Z4zetaPdidii_param_4
)
{
	.reg .pred 	%p<35>;
	.reg .b32 	%r<46>;
	.reg .b64 	%rd<7>;
	.reg .b64 	%fd<53>;

	ld.param.u64 	%rd3, [_Z4zetaPdidii_param_0];
	ld.param.u32 	%r13, [_Z4zetaPdidii_param_1];
	ld.param.f64 	%fd21, [_Z4zetaPdidii_param_2];
	ld.param.u32 	%r14, [_Z4zetaPdidii_param_3];
	ld.param.u32 	%r15, [_Z4zetaPdidii_param_4];
	mov.u32 	%r16, %ctaid.x;
	mov.u32 	%r17, %ntid.x;
	mov.u32 	%r18, %tid.x;
	mad.lo.s32 	%r44, %r16, %r17, %r18;
	setp.ge.s32 	%p4, %r44, %r13;
	@%p4 bra 	$L__BB0_17;
	cvta.to.global.u64 	%rd4, %rd3;
	{
	.reg .b32 %temp; 
	mov.b64 	{%temp, %r2}, %fd21;
	}
	shr.u32 	%r19, %r2, 20;
	and.b32  	%r20, %r19, 2047;
	add.s32 	%r21, %r20, -1012;
	mov.b64 	%rd5, %fd21;
	shl.b64 	%rd1, %rd5, %r21;
	setp.eq.s64 	%p1, %rd1, -9223372036854775808;
	cvt.rzi.f64.f64 	%fd1, %fd21;
	abs.f64 	%fd2, %fd21;
	setp.neu.f64 	%p6, %fd2, 0d3FE0000000000000;
	and.pred  	%p2, %p6, %p1;
	setp.lt.s32 	%p7, %r2, 0;
	setp.nan.f64 	%p8, %fd21, %fd21;
	selp.b32 	%r3, 0, 2146435072, %p7;
	mul.wide.s32 	%rd6, %r44, 8;
	add.s64 	%rd2, %rd4, %rd6;
	mul.lo.s32 	%r4, %r15, %r14;
	ld.global.f64 	%fd52, [%rd2];
	@%p8 bra 	$L__BB0_5;
	or.b32  	%r5, %r3, -2147483648;
	and.b32  	%r6, %r2, 2147483647;
$L__BB0_3:
	cvt.rn.f64.s32 	%fd22, %r44;
	add.f64 	%fd11, %fd22, 0d3FF0000000000000;
	{
	.reg .b32 %temp; 
	mov.b64 	{%temp, %r11}, %fd11;
	}
	abs.f64 	%fd12, %fd11;
	setp.neu.f64 	%p9, %fd11, 0d0000000000000000;
	@%p9 bra 	$L__BB0_9;
	setp.lt.s32 	%p13, %r2, 0;
	selp.b32 	%r22, %r11, 0, %p2;
	or.b32  	%r23, %r22, 2146435072;
	selp.b32 	%r24, %r23, %r22, %p13;
	mov.b32 	%r25, 0;
	mov.b64 	%fd51, {%r25, %r24};
	mov.pred 	%p34, %p2;
	bra.uni 	$L__BB0_10;
$L__BB0_5:
	cvt.rn.f64.s32 	%fd33, %r44;
	add.f64 	%fd5, %fd33, 0d3FF0000000000000;
	{
	.reg .b32 %temp; 
	mov.b64 	{%temp, %r8}, %fd5;
	}
	setp.eq.f64 	%p25, %fd5, 0d0000000000000000;
	@%p25 bra 	$L__BB0_7;
	abs.f64 	%fd34, %fd5;
	{ // callseq 1, 0
	.param .b64 param0;
	st.param.f64 	[param0], %fd34;
	.param .b64 param1;
	st.param.f64 	[param1], %fd21;
	.param .b64 retval0;
	call.uni (retval0), 
	__internal_accurate_pow, 
	(
	param0, 
	param1
	);
	ld.param.f64 	%fd35, [retval0];
	} // callseq 1
	setp.lt.s32 	%p26, %r8, 0;
	setp.neu.f64 	%p27, %fd21, %fd1;
	neg.f64 	%fd37, %fd35;
	setp.eq.s64 	%p28, %rd1, -9223372036854775808;
	selp.f64 	%fd38, %fd37, %fd35, %p28;
	selp.f64 	%fd39, %fd38, %fd35, %p26;
	selp.f64 	%fd40, 0dFFF8000000000000, %fd39, %p26;
	selp.f64 	%fd48, %fd40, %fd39, %p27;
	bra.uni 	$L__BB0_8;
$L__BB0_7:
	setp.lt.s32 	%p29, %r2, 0;
	selp.b32 	%r38, %r8, 0, %p2;
	or.b32  	%r39, %r38, 2146435072;
	selp.b32 	%r40, %r39, %r38, %p29;
	mov.b32 	%r41, 0;
	mov.b64 	%fd48, {%r41, %r40};
$L__BB0_8:
	setp.eq.f64 	%p30, %fd21, 0d0000000000000000;
	add.f64 	%fd41, %fd21, %fd5;
	{
	.reg .b32 %temp; 
	mov.b64 	{%temp, %r42}, %fd41;
	}
	and.b32  	%r43, %r42, 2146435072;
	setp.eq.s32 	%p31, %r43, 2146435072;
	add.rn.f64 	%fd42, %fd5, %fd21;
	selp.f64 	%fd43, %fd42, %fd48, %p31;
	setp.eq.f64 	%p32, %fd5, 0d3FF0000000000000;
	rcp.rn.f64 	%fd44, %fd43;
	selp.f64 	%fd45, 0d3FF0000000000000, %fd44, %p32;
	selp.f64 	%fd46, 0d3FF0000000000000, %fd45, %p30;
	add.f64 	%fd52, %fd52, %fd46;
	add.s32 	%r44, %r44, %r4;
	setp.lt.s32 	%p33, %r44, %r13;
	@%p33 bra 	$L__BB0_5;
	bra.uni 	$L__BB0_16;
$L__BB0_9:
	{ // callseq 0, 0
	.param .b64 param0;
	st.param.f64 	[param0], %fd12;
	.param .b64 param1;
	st.param.f64 	[param1], %fd21;
	.param .b64 retval0;
	call.uni (retval0), 
	__internal_accurate_pow, 
	(
	param0, 
	param1
	);
	ld.param.f64 	%fd23, [retval0];
	} // callseq 0
	setp.lt.s32 	%p10, %r11, 0;
	setp.neu.f64 	%p11, %fd21, %fd1;
	neg.f64 	%fd25, %fd23;
	setp.eq.s64 	%p12, %rd1, -9223372036854775808;
	selp.f64 	%fd26, %fd25, %fd23, %p12;
	selp.f64 	%fd27, %fd26, %fd23, %p10;
	selp.f64 	%fd28, 0dFFF8000000000000, %fd27, %p10;
	selp.f64 	%fd51, %fd28, %fd27, %p11;
	mov.pred 	%p34, %p1;
$L__BB0_10:
	add.f64 	%fd29, %fd21, %fd11;
	{
	.reg .b32 %temp; 
	mov.b64 	{%temp, %r26}, %fd29;
	}
	and.b32  	%r27, %r26, 2146435072;
	setp.ne.s32 	%p14, %r27, 2146435072;
	@%p14 bra 	$L__BB0_15;
	setp.neu.f64 	%p15, %fd2, 0d7FF0000000000000;
	@%p15 bra 	$L__BB0_13;
	setp.lt.s32 	%p19, %r2, 0;
	setp.gt.f64 	%p20, %fd12, 0d3FF0000000000000;
	selp.b32 	%r33, 2146435072, 0, %p20;
	xor.b32  	%r34, %r33, 2146435072;
	selp.b32 	%r35, %r34, %r33, %p19;
	setp.eq.f64 	%p21, %fd11, 0dBFF0000000000000;
	selp.b32 	%r36, 1072693248, %r35, %p21;
	mov.b32 	%r37, 0;
	mov.b64 	%fd51, {%r37, %r36};
	bra.uni 	$L__BB0_15;
$L__BB0_13:
	setp.neu.f64 	%p16, %fd12, 0d7FF0000000000000;
	@%p16 bra 	$L__BB0_15;
	setp.lt.s32 	%p17, %r11, 0;
	setp.ne.s32 	%p18, %r6, 1071644672;
	selp.b32 	%r29, %r5, %r3, %p18;
	selp.b32 	%r30, %r29, %r3, %p34;
	selp.b32 	%r31, %r30, %r3, %p17;
	mov.b32 	%r32, 0;
	mov.b64 	%fd51, {%r32, %r31};
$L__BB0_15:
	setp.eq.f64 	%p22, %fd21, 0d0000000000000000;
	setp.eq.f64 	%p23, %fd11, 0d3FF0000000000000;
	rcp.rn.f64 	%fd30, %fd51;
	selp.f64 	%fd31, 0d3FF0000000000000, %fd30, %p23;
	selp.f64 	%fd32, 0d3FF0000000000000, %fd31, %p22;
	add.f64 	%fd52, %fd52, %fd32;
	add.s32 	%r44, %r44, %r4;
	setp.lt.s32 	%p24, %r44, %r13;
	@%p24 bra 	$L__BB0_3;
$L__BB0_16:
	st.global.f64 	[%rd2], %fd52;
$L__BB0_17:
	ret;

}
.func  (.param .b64 func_retval0) __internal_accurate_pow(
	.param .b64 __internal_accurate_pow_param_0,
	.param .b64 __internal_accurate_pow_param_1
)
{
	.reg .pred 	%p<8>;
	.reg .b32 	%r<49>;
	.reg .b32 	%f<3>;
	.reg .b64 	%fd<109>;

	ld.param.f64 	%fd10, [__internal_accurate_pow_param_0];
	ld.param.f64 	%fd11, [__internal_accurate_pow_param_1];
	{
	.reg .b32 %temp; 
	mov.b64 	{%temp, %r46}, %fd10;
	}
	{
	.reg .b32 %temp; 
	mov.b64 	{%r45, %temp}, %fd10;
	}
	shr.u32 	%r47, %r46, 20;
	setp.gt.u32 	%p1, %r46, 1048575;
	@%p1 bra 	$L__BB1_2;
	mul.f64 	%fd12, %fd10, 0d4350000000000000;
	{
	.reg .b32 %temp; 
	mov.b64 	{%temp, %r46}, %fd12;
	}
	{
	.reg .b32 %temp; 
	mov.b64 	{%r45, %temp}, %fd12;
	}
	shr.u32 	%r16, %r46, 20;
	add.s32 	%r47, %r16, -54;
$L__BB1_2:
	add.s32 	%r48, %r47, -1023;
	and.b32  	%r17, %r46, -2146435073;
	or.b32  	%r18, %r17, 1072693248;
	mov.b64 	%fd107, {%r45, %r18};
	setp.lt.u32 	%p2, %r18, 1073127583;
	@%p2 bra 	$L__BB1_4;
	{
	.reg .b32 %temp; 
	mov.b64 	{%r19, %temp}, %fd107;
	}
	{
	.reg .b32 %temp; 
	mov.b64 	{%temp, %r20}, %fd107;
	}
	add.s32 	%r21, %r20, -1048576;
	mov.b64 	%fd107, {%r19, %r21};
	add.s32 	%r48, %r47, -1022;
$L__BB1_4:
	add.f64 	%fd13, %fd107, 0dBFF0000000000000;
	add.f64 	%fd14, %fd107, 0d3FF0000000000000;
	rcp.approx.ftz.f64 	%fd15, %fd14;
	neg.f64 	%fd16, %fd14;
	fma.rn.f64 	%fd17, %fd16, %fd15, 0d3FF0000000000000;
	fma.rn.f64 	%fd18, %fd17, %fd17, %fd17;
	fma.rn.f64 	%fd19, %fd18, %fd15, %fd15;
	mul.f64 	%fd20, %fd13, %fd19;
	fma.rn.f64 	%fd21, %fd13, %fd19, %fd20;
	mul.f64 	%fd22, %fd21, %fd21;
	fma.rn.f64 	%fd23, %fd22, 0d3EB0F5FF7D2CAFE2, 0d3ED0F5D241AD3B5A;
	fma.rn.f64 	%fd24, %fd23, %fd22, 0d3EF3B20A75488A3F;
	fma.rn.f64 	%fd25, %fd24, %fd22, 0d3F1745CDE4FAECD5;
	fma.rn.f64 	%fd26, %fd25, %fd22, 0d3F3C71C7258A578B;
	fma.rn.f64 	%fd27, %fd26, %fd22, 0d3F6249249242B910;
	fma.rn.f64 	%fd28, %fd27, %fd22, 0d3F89999999999DFB;
	sub.f64 	%fd29, %fd13, %fd21;
	add.f64 	%fd30, %fd29, %fd29;
	neg.f64 	%fd31, %fd21;
	fma.rn.f64 	%fd32, %fd31, %fd13, %fd30;
	mul.f64 	%fd33, %fd19, %fd32;
	fma.rn.f64 	%fd34, %fd22, %fd28, 0d3FB5555555555555;
	mov.f64 	%fd35, 0d3FB5555555555555;
	sub.f64 	%fd36, %fd35, %fd34;
	fma.rn.f64 	%fd37, %fd22, %fd28, %fd36;
	add.f64 	%fd38, %fd37, 0dBC46A4CB00B9E7B0;
	add.f64 	%fd39, %fd34, %fd38;
	sub.f64 	%fd40, %fd34, %fd39;
	add.f64 	%fd41, %fd38, %fd40;
	mul.rn.f64 	%fd42, %fd21, %fd21;
	neg.f64 	%fd43, %fd42;
	fma.rn.f64 	%fd44, %fd21, %fd21, %fd43;
	{
	.reg .b32 %temp; 
	mov.b64 	{%r22, %temp}, %fd33;
	}
	{
	.reg .b32 %temp; 
	mov.b64 	{%temp, %r23}, %fd33;
	}
	add.s32 	%r24, %r23, 1048576;
	mov.b64 	%fd45, {%r22, %r24};
	fma.rn.f64 	%fd46, %fd21, %fd45, %fd44;
	mul.rn.f64 	%fd47, %fd42, %fd21;
	neg.f64 	%fd48, %fd47;
	fma.rn.f64 	%fd49, %fd42, %fd21, %fd48;
	fma.rn.f64 	%fd50, %fd42, %fd33, %fd49;
	fma.rn.f64 	%fd51, %fd46, %fd21, %fd50;
	mul.rn.f64 	%fd52, %fd39, %fd47;
	neg.f64 	%fd53, %fd52;
	fma.rn.f64 	%fd54, %fd39, %fd47, %fd53;
	fma.rn.f64 	%fd55, %fd39, %fd51, %fd54;
	fma.rn.f64 	%fd56, %fd41, %fd47, %fd55;
	add.f64 	%fd57, %fd52, %fd56;
	sub.f64 	%fd58, %fd52, %fd57;
	add.f64 	%fd59, %fd56, %fd58;
	add.f64 	%fd60, %fd21, %fd57;
	sub.f64 	%fd61, %fd21, %fd60;
	add.f64 	%fd62, %fd57, %fd61;
	add.f64 	%fd63, %fd59, %fd62;
	add.f64 	%fd64, %fd33, %fd63;
	add.f64 	%fd65, %fd60, %fd64;
	sub.f64 	%fd66, %fd60, %fd65;
	add.f64 	%fd67, %fd64, %fd66;
	xor.b32  	%r25, %r48, -2147483648;
	mov.b32 	%r26, 1127219200;
	mov.b64 	%fd68, {%r25, %r26};
	mov.b32 	%r27, -2147483648;
	mov.b64 	%fd69, {%r27, %r26};
	sub.f64 	%fd70, %fd68, %fd69;
	fma.rn.f64 	%fd71, %fd70, 0d3FE62E42FEFA39EF, %fd65;
	fma.rn.f64 	%fd72, %fd70, 0dBFE62E42FEFA39EF, %fd71;
	sub.f64 	%fd73, %fd72, %fd65;
	sub.f64 	%fd74, %fd67, %fd73;
	fma.rn.f64 	%fd75, %fd70, 0d3C7ABC9E3B39803F, %fd74;
	add.f64 	%fd76, %fd71, %fd75;
	sub.f64 	%fd77, %fd71, %fd76;
	add.f64 	%fd78, %fd75, %fd77;
	{
	.reg .b32 %temp; 
	mov.b64 	{%temp, %r28}, %fd11;
	}
	{
	.reg .b32 %temp; 
	mov.b64 	{%r29, %temp}, %fd11;
	}
	shl.b32 	%r30, %r28, 1;
	setp.gt.u32 	%p3, %r30, -33554433;
	and.b32  	%r31, %r28, -15728641;
	selp.b32 	%r32, %r31, %r28, %p3;
	mov.b64 	%fd79, {%r29, %r32};
	mul.rn.f64 	%fd80, %fd76, %fd79;
	neg.f64 	%fd81, %fd80;
	fma.rn.f64 	%fd82, %fd76, %fd79, %fd81;
	fma.rn.f64 	%fd83, %fd78, %fd79, %fd82;
	add.f64 	%fd4, %fd80, %fd83;
	sub.f64 	%fd84, %fd80, %fd4;
	add.f64 	%fd5, %fd83, %fd84;
	fma.rn.f64 	%fd85, %fd4, 0d3FF71547652B82FE, 0d4338000000000000;
	{
	.reg .b32 %temp; 
	mov.b64 	{%r13, %temp}, %fd85;
	}
	mov.f64 	%fd86, 0dC338000000000000;
	add.rn.f64 	%fd87, %fd85, %fd86;
	fma.rn.f64 	%fd88, %fd87, 0dBFE62E42FEFA39EF, %fd4;
	fma.rn.f64 	%fd89, %fd87, 0dBC7ABC9E3B39803F, %fd88;
	fma.rn.f64 	%fd90, %fd89, 0d3E5ADE1569CE2BDF, 0d3E928AF3FCA213EA;
	fma.rn.f64 	%fd91, %fd90, %fd89, 0d3EC71DEE62401315;
	fma.rn.f64 	%fd92, %fd91, %fd89, 0d3EFA01997C89EB71;
	fma.rn.f64 	%fd93, %fd92, %fd89, 0d3F2A01A014761F65;
	fma.rn.f64 	%fd94, %fd93, %fd89, 0d3F56C16C1852B7AF;
	fma.rn.f64 	%fd95, %fd94, %fd89, 0d3F81111111122322;
	fma.rn.f64 	%fd96, %fd95, %fd89, 0d3FA55555555502A1;
	fma.rn.f64 	%fd97, %fd96, %fd89, 0d3FC5555555555511;
	fma.rn.f64 	%fd98, %fd97, %fd89, 0d3FE000000000000B;
	fma.rn.f64 	%fd99, %fd98, %fd89, 0d3FF0000000000000;
	fma.rn.f64 	%fd100, %fd99, %fd89, 0d3FF0000000000000;
	{
	.reg .b32 %temp; 
	mov.b64 	{%r14, %temp}, %fd100;
	}
	{
	.reg .b32 %temp; 
	mov.b64 	{%temp, %r15}, %fd100;
	}
	shl.b32 	%r33, %r13, 20;
	add.s32 	%r34, %r33, %r15;
	mov.b64 	%fd108, {%r14, %r34};
	{
	.reg .b32 %temp; 
	mov.b64 	{%temp, %r35}, %fd4;
	}
	mov.b32 	%f2, %r35;
	abs.f32 	%f1, %f2;
	setp.lt.f32 	%p4, %f1, 0f4086232B;
	@%p4 bra 	$L__BB1_7;
	setp.lt.f64 	%p5, %fd4, 0d0000000000000000;
	add.f64 	%fd101, %fd4, 0d7FF0000000000000;
	selp.f64 	%fd108, 0d0000000000000000, %fd101, %p5;
	setp.geu.f32 	%p6, %f1, 0f40874800;
	@%p6 bra 	$L__BB1_7;
	shr.u32 	%r36, %r13, 31;
	add.s32 	%r37, %r13, %r36;
	shr.s32 	%r38, %r37, 1;
	shl.b32 	%r39, %r38, 20;
	add.s32 	%r40, %r15, %r39;
	mov.b64 	%fd102, {%r14, %r40};
	sub.s32 	%r41, %r13, %r38;
	shl.b32 	%r42, %r41, 20;
	add.s32 	%r43, %r42, 1072693248;
	mov.b32 	%r44, 0;
	mov.b64 	%fd103, {%r44, %r43};
	mul.f64 	%fd108, %fd103, %fd102;
$L__BB1_7:
	abs.f64 	%fd104, %fd108;
	setp.eq.f64 	%p7, %fd104, 0d7FF0000000000000;
	fma.rn.f64 	%fd105, %fd108, %fd5, %fd108;
	selp.f64 	%fd106, %fd108, %fd105, %p7;
	st.param.f64 	[func_retval0], %fd106;
	ret;

}


// ===== COMPILED SASS (sm_100) =====

	.target	sm_100

	.elftype	@"ET_EXEC"


//--------------------- .note.nv.tkinfo           --------------------------
	.section	.note.nv.tkinfo,"",@"SHT_NOTE"
	.sectionflags	@"SHF_NOTE_NV_TKINFO"
	.tkinfo
        /*0018*/ 	.word	0x00000002
        /*0030*/ 	.string	""
        /*0030*/ 	.string	"ptxas"
        /*0030*/ 	.string	"Cuda compilation tools, release 13.0, V13.0.88"
        /*0030*/ 	.string	"Build cuda_13.0.r13.0/compiler.36424714_0"
        /*0030*/ 	.string	"-arch sm_100 -m 64 "



//--------------------- .note.nv.cuinfo           --------------------------
	.section	.note.nv.cuinfo,"",@"SHT_NOTE"
	.sectionflags	@"SHF_NOTE_NV_CUINFO"
        /*0018*/ 	.short	0x0002
        /*001a*/ 	.short	0x0064
        /*001c*/ 	.short	0x0082
	.zero		2


//--------------------- .nv.info                  --------------------------
	.section	.nv.info,"",@"SHT_CUDA_INFO"
	.align	4


	//----- nvinfo : EIATTR_REGCOUNT
	.align		4
        /*0000*/ 	.byte	0x04, 0x2f
        /*0002*/ 	.short	(.L_1 - .L_0)
	.align		4
.L_0:
        /*0004*/ 	.word	index@(_Z4zetaPdidii)
        /*0008*/ 	.word	0x00000026


	//----- nvinfo : EIATTR_FRAME_SIZE
	.align		4
.L_1:
        /*000c*/ 	.byte	0x04, 0x11
        /*000e*/ 	.short	(.L_3 - .L_2)
	.align		4
.L_2:
        /*0010*/ 	.word	index@($_Z4zetaPdidii$__internal_accurate_pow)
        /*0014*/ 	.word	0x00000000


	//----- nvinfo : EIATTR_FRAME_SIZE
	.align		4
.L_3:
        /*0018*/ 	.byte	0x04, 0x11
        /*001a*/ 	.short	(.L_5 - .L_4)
	.align		4
.L_4:
        /*001c*/ 	.word	index@($__internal_0_$__cuda_sm20_dblrcp_rn_slowpath_v3)
        /*0020*/ 	.word	0x00000000


	//----- nvinfo : EIATTR_FRAME_SIZE
	.align		4
.L_5:
        /*0024*/ 	.byte	0x04, 0x11
        /*0026*/ 	.short	(.L_7 - .L_6)
	.align		4
.L_6:
        /*0028*/ 	.word	index@(_Z4zetaPdidii)
        /*002c*/ 	.word	0x00000000


	//----- nvinfo : EIATTR_MIN_STACK_SIZE
	.align		4
.L_7:
        /*0030*/ 	.byte	0x04, 0x12
        /*0032*/ 	.short	(.L_9 - .L_8)
	.align		4
.L_8:
        /*0034*/ 	.word	index@(_Z4zetaPdidii)
        /*0038*/ 	.word	0x00000000
.L_9:


//--------------------- .nv.compat                --------------------------
	.section	.nv.compat,"",@"SHT_CUDA_COMPAT_INFO"
	.align	4
        /*0000*/ 	.byte	0x02, 0x09, 0x00, 0x00, 0x02, 0x02, 0x01, 0x00, 0x02, 0x05, 0x05, 0x00, 0x03, 0x07, 0x01, 0x01
        /*0010*/ 	.byte	0x02, 0x03, 0x00, 0x00, 0x02, 0x06, 0x01, 0x00, 0x04, 0x0b, 0x08, 0x00, 0x01, 0x00, 0x00, 0x00
        /*0020*/ 	.byte	0x00, 0x00, 0x00, 0x00


//--------------------- .nv.info._Z4zetaPdidii    --------------------------
	.section	.nv.info._Z4zetaPdidii,"",@"SHT_CUDA_INFO"
	.sectionflags	@""
	.align	4


	//----- nvinfo : EIATTR_CUDA_API_VERSION
	.align		4
        /*0000*/ 	.byte	0x04, 0x37
        /*0002*/ 	.short	(.L_11 - .L_10)
.L_10:
        /*0004*/ 	.word	0x00000082


	//----- nvinfo : EIATTR_KPARAM_INFO
	.align		4
.L_11:
        /*0008*/ 	.byte	0x04, 0x17
        /*000a*/ 	.short	(.L_13 - .L_12)
.L_12:
        /*000c*/ 	.word	0x00000000
        /*0010*/ 	.short	0x0004
        /*0012*/ 	.short	0x001c
        /*0014*/ 	.byte	0x00, 0xf0, 0x11, 0x00


	//----- nvinfo : EIATTR_KPARAM_INFO
	.align		4
.L_13:
        /*0018*/ 	.byte	0x04, 0x17
        /*001a*/ 	.short	(.L_15 - .L_14)
.L_14:
        /*001c*/ 	.word	0x00000000
        /*0020*/ 	.short	0x0003
        /*0022*/ 	.short	0x0018
        /*0024*/ 	.byte	0x00, 0xf0, 0x11, 0x00


	//----- nvinfo : EIATTR_KPARAM_INFO
	.align		4
.L_15:
        /*0028*/ 	.byte	0x04, 0x17
        /*002a*/ 	.short	(.L_17 - .L_16)
.L_16:
        /*002c*/ 	.word	0x00000000
        /*0030*/ 	.short	0x0002
        /*0032*/ 	.short	0x0010
        /*0034*/ 	.byte	0x00, 0xf0, 0x21, 0x00


	//----- nvinfo : EIATTR_KPARAM_INFO
	.align		4
.L_17:
        /*0038*/ 	.byte	0x04, 0x17
        /*003a*/ 	.short	(.L_19 - .L_18)
.L_18:
        /*003c*/ 	.word	0x00000000
        /*0040*/ 	.short	0x0001
        /*0042*/ 	.short	0x0008
        /*0044*/ 	.byte	0x00, 0xf0, 0x11, 0x00


	//----- nvinfo : EIATTR_KPARAM_INFO
	.align		4
.L_19:
        /*0048*/ 	.byte	0x04, 0x17
        /*004a*/ 	.short	(.L_21 - .L_20)
.L_20:
        /*004c*/ 	.word	0x00000000
        /*0050*/ 	.short	0x0000
        /*0052*/ 	.short	0x0000
        /*0054*/ 	.byte	0x00, 0xf5, 0x21, 0x00


	//----- nvinfo : EIATTR_SPARSE_MMA_MASK
	.align		4
.L_21:
        /*0058*/ 	.byte	0x03, 0x50
        /*005a*/ 	.short	0x0000


	//----- nvinfo : EIATTR_MAXREG_COUNT
	.align		4
        /*005c*/ 	.byte	0x03, 0x1b
        /*005e*/ 	.short	0x00ff


	//----- nvinfo : EIATTR_MERCURY_ISA_VERSION
	.align		4
        /*0060*/ 	.byte	0x03, 0x5f
        /*0062*/ 	.short	0x0101


	//----- nvinfo : EIATTR_VRC_CTA_INIT_COUNT
	.align		4
        /*0064*/ 	.byte	0x02, 0x4a
	.zero		1
	.zero		1


	//----- nvinfo : EIATTR_EXIT_INSTR_OFFSETS
	.align		4
        /*0068*/ 	.byte	0x04, 0x1c
        /*006a*/ 	.short	(.L_23 - .L_22)


	//   ....[0]....
.L_22:
        /*006c*/ 	.word	0x00000070


	//   ....[1]....
        /*0070*/ 	.word	0x00000c50


	//----- nvinfo : EIATTR_CRS_STACK_SIZE
	.align		4
.L_23:
        /*0074*/ 	.byte	0x04, 0x1e
        /*0076*/ 	.short	(.L_25 - .L_24)
.L_24:
        /*0078*/ 	.word	0x00000000


	//----- nvinfo : EIATTR_CBANK_PARAM_SIZE
	.align		4
.L_25:
        /*007c*/ 	.byte	0x03, 0x19
        /*007e*/ 	.short	0x0020


	//----- nvinfo : EIATTR_PARAM_CBANK
	.align		4
        /*0080*/ 	.byte	0x04, 0x0a
        /*0082*/ 	.short	(.L_27 - .L_26)
	.align		4
.L_26:
        /*0084*/ 	.word	index@(.nv.constant0._Z4zetaPdidii)
        /*0088*/ 	.short	0x0380
        /*008a*/ 	.short	0x0020


	//----- nvinfo : EIATTR_SW_WAR
	.align		4
.L_27:
        /*008c*/ 	.byte	0x04, 0x36
        /*008e*/ 	.short	(.L_29 - .L_28)
.L_28:
        /*0090*/ 	.word	0x00000008
.L_29:


//--------------------- .nv.callgraph             --------------------------
	.section	.nv.callgraph,"",@"SHT_CUDA_CALLGRAPH"
	.align	4
	.sectionentsize	8
	.align		4
        /*0000*/ 	.word	0x00000000
	.align		4
        /*0004*/ 	.word	0xffffffff
	.align		4
        /*0008*/ 	.word	0x00000000
	.align		4
        /*000c*/ 	.word	0xfffffffe
	.align		4
        /*0010*/ 	.word	0x00000000
	.align		4
        /*0014*/ 	.word	0xfffffffd
	.align		4
        /*0018*/ 	.word	0x00000000
	.align		4
        /*001c*/ 	.word	0xfffffffc


//--------------------- .text._Z4zetaPdidii       --------------------------
	.section	.text._Z4zetaPdidii,"ax",@progbits
	.align	128
        .global         _Z4zetaPdidii
        .type           _Z4zetaPdidii,@function
        .size           _Z4zetaPdidii,(.L_x_26 - _Z4zetaPdidii)
        .other          _Z4zetaPdidii,@"STO_CUDA_ENTRY STV_DEFAULT"
_Z4zetaPdidii:
.text._Z4zetaPdidii:
[----:B------:R-:W-:Y:S01]  /*0000*/  LDC R1, c[0x0][0x37c] ;  /* 0x0000df00ff017b82 */ /* 0x000fe20000000800 */
[----:B------:R-:W0:Y:S07]  /*0010*/  S2R R3, SR_TID.X ;  /* 0x0000000000037919 */ /* 0x000e2e0000002100 */
[----:B------:R-:W0:Y:S01]  /*0020*/  S2UR UR4, SR_CTAID.X ;  /* 0x00000000000479c3 */ /* 0x000e220000002500 */
[----:B------:R-:W1:Y:S07]  /*0030*/  LDCU UR5, c[0x0][0x388] ;  /* 0x00007100ff0577ac */ /* 0x000e6e0008000800 */
[----:B------:R-:W0:Y:S02]  /*0040*/  LDC R0, c[0x0][0x360] ;  /* 0x0000d800ff007b82 */ /* 0x000e240000000800 */
[----:B0-----:R-:W-:-:S05]  /*0050*/  IMAD R0, R0, UR4, R3 ;  /* 0x0000000400007c24 */ /* 0x001fca000f8e0203 */
[----:B-1----:R-:W-:-:S13]  /*0060*/  ISETP.GE.AND P0, PT, R0, UR5, PT ;  /* 0x0000000500007c0c */ /* 0x002fda000bf06270 */
[----:B------:R-:W-:Y:S05]  /*0070*/  @P0 EXIT ;  /* 0x000000000000094d */ /* 0x000fea0003800000 */
[----:B------:R-:W0:Y:S01]  /*0080*/  LDC.64 R14, c[0x0][0x380] ;  /* 0x0000e000ff0e7b82 */ /* 0x000e220000000a00 */
[----:B------:R-:W1:Y:S01]  /*0090*/  LDCU.64 UR10, c[0x0][0x358] ;  /* 0x00006b00ff0a77ac */ /* 0x000e620008000a00 */
[----:B------:R-:W2:Y:S06]  /*00a0*/  LDCU.64 UR6, c[0x0][0x390] ;  /* 0x00007200ff0677ac */ /* 0x000eac0008000a00 */
[----:B------:R-:W3:Y:S01]  /*00b0*/  LDC.64 R2, c[0x0][0x390] ;  /* 0x0000e400ff027b82 */ /* 0x000ee20000000a00 */
[----:B------:R-:W4:Y:S01]  /*00c0*/  LDCU.64 UR14, c[0x0][0x390] ;  /* 0x00007200ff0e77ac */ /* 0x000f220008000a00 */
[----:B------:R-:W0:Y:S06]  /*00d0*/  LDCU UR24, c[0x0][0x388] ;  /* 0x00007100ff1877ac */ /* 0x000e2c0008000800 */
[----:B------:R-:W4:Y:S01]  /*00e0*/  LDC.64 R4, c[0x0][0x398] ;  /* 0x0000e600ff047b82 */ /* 0x000f220000000a00 */
[----:B------:R-:W0:Y:S02]  /*00f0*/  LDCU UR23, c[0x0][0x394] ;  /* 0x00007280ff1777ac */ /* 0x000e240008000800 */
[----:B0-----:R-:W-:-:S05]  /*0100*/  IMAD.WIDE R14, R0, 0x8, R14 ;  /* 0x00000008000e7825 */ /* 0x001fca00078e020e */
[----:B-1----:R0:W5:Y:S01]  /*0110*/  LDG.E.64 R12, desc[UR10][R14.64] ;  /* 0x0000000a0e0c7981 */ /* 0x002162000c1e1b00 */
[----:B--2---:R-:W-:Y:S01]  /*0120*/  USHF.R.U32.HI UR4, URZ, 0x14, UR7 ;  /* 0x00000014ff047899 */ /* 0x004fe20008011607 */
[----:B---3--:R-:W-:Y:S01]  /*0130*/  DSETP.NAN.AND P1, PT, R2, R2, PT ;  /* 0x000000020200722a */ /* 0x008fe20003f28000 */
[----:B------:R0:W1:Y:S02]  /*0140*/  FRND.F64.TRUNC R10, R2 ;  /* 0x00000002000a7313 */ /* 0x000064000030d800 */
[----:B------:R-:W-:-:S04]  /*0150*/  ULOP3.LUT UR4, UR4, 0x7ff, URZ, 0xc0, !UPT ;  /* 0x000007ff04047892 */ /* 0x000fc8000f8ec0ff */
[----:B------:R-:W-:-:S04]  /*0160*/  UIADD3 UR4, UPT, UPT, UR4, -0x3f4, URZ ;  /* 0xfffffc0c04047890 */ /* 0x000fc8000fffe0ff */
[----:B------:R-:W-:Y:S02]  /*0170*/  USHF.L.U32 UR18, UR6, UR4, URZ ;  /* 0x0000000406127299 */ /* 0x000fe400080006ff */
[----:B------:R-:W-:Y:S02]  /*0180*/  USHF.L.U64.HI UR9, UR6, UR4, UR7 ;  /* 0x0000000406097299 */ /* 0x000fe40008010207 */
[----:B------:R-:W-:-:S03]  /*0190*/  UISETP.NE.U32.AND UP0, UPT, UR18, URZ, UPT ;  /* 0x000000ff1200728c */ /* 0x000fc6000bf05070 */
[----:B------:R-:W2:Y:S01]  /*01a0*/  LDCU.64 UR4, c[0x0][0x390] ;  /* 0x00007200ff0477ac */ /* 0x000ea20008000a00 */
[----:B------:R-:W-:-:S06]  /*01b0*/  UISETP.NE.AND.EX UP0, UPT, UR9, -0x80000000, UPT, UP0 ;  /* 0x800000000900788c */ /* 0x000fcc000bf05300 */
[----:B------:R-:W-:Y:S01]  /*01c0*/  PLOP3.LUT P0, PT, PT, PT, UP0, 0x80, 0x8 ;  /* 0x000000000008781c */ /* 0x000fe20003f0f008 */
[----:B------:R-:W-:-:S04]  /*01d0*/  UISETP.GE.AND UP0, UPT, UR7, URZ, UPT ;  /* 0x000000ff0700728c */ /* 0x000fc8000bf06270 */
[----:B------:R-:W-:-:S08]  /*01e0*/  USEL UR16, URZ, 0x7ff00000, !UP0 ;  /* 0x7ff00000ff107887 */ /* 0x000fd0000c000000 */
[----:B------:R-:W-:-:S14]  /*01f0*/  DSETP.NEU.AND P0, PT, |R2|, 0.5, !P0 ;  /* 0x3fe000000200742a */ /* 0x000fdc000470d200 */
[----:B------:R-:W-:Y:S01]  /*0200*/  VOTEU.ANY UP1, P0 ;  /* 0x0000000000ff7886 */ /* 0x000fe20000020100 */
[----:B012-4-:R-:W-:Y:S05]  /*0210*/  @P1 BRA `(.L_x_0) ;  /* 0x00000004007c1947 */ /* 0x017fea0003800000 */
[----:B------:R-:W0:Y:S01]  /*0220*/  LDC.64 R8, c[0x0][0x390] ;  /* 0x0000e400ff087b82 */ /* 0x000e220000000a00 */
[----:B------:R-:W-:Y:S01]  /*0230*/  BSSY.RECONVERGENT B0, `(.L_x_1) ;  /* 0x000005c000007945 */ /* 0x000fe20003800200 */
[----:B------:R-:W1:Y:S01]  /*0240*/  LDCU.64 UR12, c[0x0][0x390] ;  /* 0x00007200ff0c77ac */ /* 0x000e620008000a00 */
[----:B------:R-:W2:Y:S05]  /*0250*/  LDCU UR22, c[0x0][0x388] ;  /* 0x00007100ff1677ac */ /* 0x000eaa0008000800 */
[----:B------:R-:W3:Y:S01]  /*0260*/  LDC.64 R6, c[0x0][0x398] ;  /* 0x0000e600ff067b82 */ /* 0x000ee20000000a00 */
[----:B------:R-:W4:Y:S01]  /*0270*/  LDCU UR19, c[0x0][0x394] ;  /* 0x00007280ff1377ac */ /* 0x000f220008000800 */
[----:B------:R-:W-:-:S02]  /*0280*/  ULOP3.LUT UR8, UR7, 0x7fffffff, URZ, 0xc0, !UPT ;  /* 0x7fffffff07087892 */ /* 0x000fc4000f8ec0ff */
[----:B------:R-:W-:-:S12]  /*0290*/  UIADD3 UR17, UPT, UPT, UR16, -0x80000000, URZ ;  /* 0x8000000010117890 */ /* 0x000fd8000fffe0ff */
.L_x_10:
[----:B------:R-:W1:Y:S01]  /*02a0*/  I2F.F64 R4, R0 ;  /* 0x0000000000047312 */ /* 0x000e620000201c00 */
[----:B------:R-:W-:Y:S01]  /*02b0*/  PLOP3.LUT P3, PT, PT, PT, UP1, 0x80, 0x8 ;  /* 0x000000000008781c */ /* 0x000fe20003f6f018 */
[----:B------:R-:W-:Y:S01]  /*02c0*/  BSSY.RECONVERGENT B1, `(.L_x_2) ;  /* 0x000001e000017945 */ /* 0x000fe20003800200 */
[----:B------:R-:W-:Y:S01]  /*02d0*/  PLOP3.LUT P0, PT, PT, PT, UP1, 0x80, 0x8 ;  /* 0x000000000008781c */ /* 0x000fe20003f0f018 */
[----:B-1----:R-:W-:-:S08]  /*02e0*/  DADD R4, R4, 1 ;  /* 0x3ff0000004047429 */ /* 0x002fd00000000000 */
[----:B------:R-:W-:-:S14]  /*02f0*/  DSETP.NEU.AND P1, PT, R4, RZ, PT ;  /* 0x000000ff0400722a */ /* 0x000fdc0003f2d000 */
[----:B------:R-:W1:Y:S01]  /*0300*/  @!P1 LDC R2, c[0x0][0x394] ;  /* 0x0000e500ff029b82 */ /* 0x000e620000000800 */
[----:B------:R-:W-:Y:S02]  /*0310*/  @!P1 SEL R3, R5, RZ, P3 ;  /* 0x000000ff05039207 */ /* 0x000fe40001800000 */
[----:B-1----:R-:W-:Y:S01]  /*0320*/  ISETP.GE.OR P2, PT, R2, RZ, P1 ;  /* 0x000000ff0200720c */ /* 0x002fe20000f46670 */
[----:B------:R-:W-:-:S12]  /*0330*/  @!P1 IMAD.MOV.U32 R2, RZ, RZ, RZ ;  /* 0x000000ffff029224 */ /* 0x000fd800078e00ff */
[----:B------:R-:W-:Y:S01]  /*0340*/  @!P2 LOP3.LUT R3, R3, 0x7ff00000, RZ, 0xfc, !PT ;  /* 0x7ff000000303a812 */ /* 0x000fe200078efcff */
[----:B------:R-:W-:Y:S06]  /*0350*/  @!P1 BRA `(.L_x_3) ;  /* 0x0000000000509947 */ /* 0x000fec0003800000 */
[----:B------:R-:W-:Y:S01]  /*0360*/  DADD R2, -RZ, |R4| ;  /* 0x00000000ff027229 */ /* 0x000fe20000000504 */
[----:B------:R-:W-:Y:S09]  /*0370*/  BSSY.RECONVERGENT B2, `(.L_x_4) ;  /* 0x0000004000027945 */ /* 0x000ff20003800200 */
[----:B------:R-:W-:Y:S01]  /*0380*/  IMAD.MOV.U32 R22, RZ, RZ, R2 ;  /* 0x000000ffff167224 */ /* 0x000fe200078e0002 */
[----:B------:R-:W-:-:S07]  /*0390*/  MOV R2, 0x3b0 ;  /* 0x000003b000027802 */ /* 0x000fce0000000f00 */
[----:B0-2345:R-:W-:Y:S05]  /*03a0*/  CALL.REL.NOINC `($_Z4zetaPdidii$__internal_accurate_pow) ;  /* 0x0000000800c87944 */ /* 0x03dfea0003c00000 */
[----:B------:R-:W-:Y:S05]  /*03b0*/  BSYNC.RECONVERGENT B2 ;  /* 0x0000000000027941 */ /* 0x000fea0003800200 */
.L_x_4:
[----:B------:R-:W-:Y:S01]  /*03c0*/  UISETP.NE.U32.AND UP0, UPT, UR18, URZ, UPT ;  /* 0x000000ff1200728c */ /* 0x000fe2000bf05070 */
[----:B------:R-:W-:Y:S01]  /*03d0*/  DADD R2, -RZ, -R16 ;  /* 0x00000000ff027229 */ /* 0x000fe20000000910 */
[----:B------:R-:W-:Y:S01]  /*03e0*/  ISETP.GE.AND P2, PT, R5, RZ, PT ;  /* 0x000000ff0500720c */ /* 0x000fe20003f46270 */
[----:B------:R-:W-:Y:S01]  /*03f0*/  DSETP.NEU.AND P1, PT, R10, UR12, PT ;  /* 0x0000000c0a007e2a */ /* 0x000fe2000bf2d000 */
[----:B------:R-:W-:-:S06]  /*0400*/  UISETP.NE.AND.EX UP0, UPT, UR9, -0x80000000, UPT, UP0 ;  /* 0x800000000900788c */ /* 0x000fcc000bf05300 */
[----:B------:R-:W-:Y:S02]  /*0410*/  PLOP3.LUT P3, PT, PT, PT, UP0, 0x80, 0x8 ;  /* 0x000000000008781c */ /* 0x000fe40003f6f008 */
[----:B------:R-:W-:Y:S02]  /*0420*/  PLOP3.LUT P0, PT, PT, PT, UP0, 0x80, 0x8 ;  /* 0x000000000008781c */ /* 0x000fe40003f0f008 */
[-C--:B------:R-:W-:Y:S02]  /*0430*/  FSEL R19, R2, R16.reuse, !P3 ;  /* 0x0000001002137208 */ /* 0x080fe40005800000 */
[-C--:B------:R-:W-:Y:S02]  /*0440*/  FSEL R18, R3, R17.reuse, !P3 ;  /* 0x0000001103127208 */ /* 0x080fe40005800000 */
[----:B------:R-:W-:Y:S02]  /*0450*/  FSEL R2, R19, R16, !P2 ;  /* 0x0000001013027208 */ /* 0x000fe40005000000 */
[----:B------:R-:W-:-:S02]  /*0460*/  FSEL R3, R18, R17, !P2 ;  /* 0x0000001112037208 */ /* 0x000fc40005000000 */
[----:B------:R-:W-:Y:S02]  /*0470*/  PLOP3.LUT P0, PT, P0, PT, PT, 0x8, 0x80 ;  /* 0x000000000080781c */ /* 0x000fe4000070e170 */
[----:B------:R-:W-:Y:S02]  /*0480*/  @P1 FSEL R2, R2, RZ, P2 ;  /* 0x000000ff02021208 */ /* 0x000fe40001000000 */
[----:B------:R-:W-:-:S09]  /*0490*/  @P1 FSEL R3, R3, -QNAN , P2 ;  /* 0xfff8000003031808 */ /* 0x000fd20001000000 */
.L_x_3:
[----:B--2-4-:R-:W-:Y:S05]  /*04a0*/  BSYNC.RECONVERGENT B1 ;  /* 0x0000000000017941 */ /* 0x014fea0003800200 */
.L_x_2:
[----:B0-----:R-:W-:Y:S01]  /*04b0*/  DADD R16, R4, R8 ;  /* 0x0000000004107229 */ /* 0x001fe20000000008 */
[----:B------:R-:W-:Y:S09]  /*04c0*/  BSSY.RECONVERGENT B1, `(.L_x_5) ;  /* 0x0000017000017945 */ /* 0x000ff20003800200 */
[----:B------:R-:W-:-:S04]  /*04d0*/  LOP3.LUT R16, R17, 0x7ff00000, RZ, 0xc0, !PT ;  /* 0x7ff0000011107812 */ /* 0x000fc800078ec0ff */
[----:B------:R-:W-:-:S13]  /*04e0*/  ISETP.NE.AND P1, PT, R16, 0x7ff00000, PT ;  /* 0x7ff000001000780c */ /* 0x000fda0003f25270 */
[----:B------:R-:W-:Y:S05]  /*04f0*/  @P1 BRA `(.L_x_6) ;  /* 0x00000000004c1947 */ /* 0x000fea0003800000 */
[----:B------:R-:W-:-:S14]  /*0500*/  DSETP.NEU.AND P1, PT, |R8|, +INF , PT ;  /* 0x7ff000000800742a */ /* 0x000fdc0003f2d200 */
[----:B------:R-:W-:Y:S05]  /*0510*/  @P1 BRA `(.L_x_7) ;  /* 0x0000000000201947 */ /* 0x000fea0003800000 */
[----:B------:R-:W-:Y:S01]  /*0520*/  ISETP.LE.AND P1, PT, RZ, UR19, PT ;  /* 0x00000013ff007c0c */ /* 0x000fe2000bf23270 */
[----:B------:R-:W-:-:S06]  /*0530*/  DSETP.GT.AND P0, PT, |R4|, 1, PT ;  /* 0x3ff000000400742a */ /* 0x000fcc0003f04200 */
[----:B------:R-:W-:Y:S01]  /*0540*/  SEL R2, RZ, 0x7ff00000, !P0 ;  /* 0x7ff00000ff027807 */ /* 0x000fe20004000000 */
[----:B------:R-:W-:-:S05]  /*0550*/  DSETP.NEU.AND P0, PT, R4, -1, PT ;  /* 0xbff000000400742a */ /* 0x000fca0003f0d000 */
[----:B------:R-:W-:-:S04]  /*0560*/  @!P1 LOP3.LUT R2, R2, 0x7ff00000, RZ, 0x3c, !PT ;  /* 0x7ff0000002029812 */ /* 0x000fc800078e3cff */
[----:B------:R-:W-:Y:S01]  /*0570*/  SEL R3, R2, 0x3ff00000, P0 ;  /* 0x3ff0000002037807 */ /* 0x000fe20000000000 */
[----:B------:R-:W-:Y:S01]  /*0580*/  IMAD.MOV.U32 R2, RZ, RZ, RZ ;  /* 0x000000ffff027224 */ /* 0x000fe200078e00ff */
[----:B------:R-:W-:Y:S06]  /*0590*/  BRA `(.L_x_6) ;  /* 0x0000000000247947 */ /* 0x000fec0003800000 */
.L_x_7:
[----:B------:R-:W-:Y:S01]  /*05a0*/  DSETP.NEU.AND P2, PT, |R4|, +INF , PT ;  /* 0x7ff000000400742a */ /* 0x000fe20003f4d200 */
[----:B------:R-:W-:Y:S02]  /*05b0*/  IMAD.U32 R17, RZ, RZ, UR8 ;  /* 0x00000008ff117e24 */ /* 0x000fe4000f8e00ff */
[----:B------:R-:W-:-:S11]  /*05c0*/  IMAD.U32 R16, RZ, RZ, UR17 ;  /* 0x00000011ff107e24 */ /* 0x000fd6000f8e00ff */
[----:B------:R-:W-:Y:S01]  /*05d0*/  @!P2 ISETP.NE.AND P1, PT, R17, 0x3fe00000, PT ;  /* 0x3fe000001100a80c */ /* 0x000fe20003f25270 */
[----:B------:R-:W-:-:S03]  /*05e0*/  @!P2 IMAD.MOV.U32 R2, RZ, RZ, RZ ;  /* 0x000000ffff02a224 */ /* 0x000fc600078e00ff */
[----:B------:R-:W-:Y:S02]  /*05f0*/  @!P2 SEL R16, R16, UR16, P1 ;  /* 0x000000101010ac07 */ /* 0x000fe40008800000 */
[----:B------:R-:W-:Y:S02]  /*0600*/  @!P2 ISETP.GE.AND P1, PT, R5, RZ, PT ;  /* 0x000000ff0500a20c */ /* 0x000fe40003f26270 */
[----:B------:R-:W-:-:S04]  /*0610*/  @!P2 SEL R16, R16, UR16, P0 ;  /* 0x000000101010ac07 */ /* 0x000fc80008000000 */
[----:B------:R-:W-:-:S07]  /*0620*/  @!P2 SEL R3, R16, UR16, !P1 ;  /* 0x000000101003ac07 */ /* 0x000fce000c800000 */
.L_x_6:
[----:B------:R-:W-:Y:S05]  /*0630*/  BSYNC.RECONVERGENT B1 ;  /* 0x0000000000017941 */ /* 0x000fea0003800200 */
.L_x_5:
[----:B------:R-:W0:Y:S01]  /*0640*/  MUFU.RCP64H R17, R3 ;  /* 0x0000000300117308 */ /* 0x000e220000001800 */
[----:B------:R-:W-:Y:S01]  /*0650*/  VIADD R16, R3, 0x300402 ;  /* 0x0030040203107836 */ /* 0x000fe20000000000 */
[----:B------:R-:W-:Y:S01]  /*0660*/  BSSY.RECONVERGENT B1, `(.L_x_8) ;  /* 0x0000010000017945 */ /* 0x000fe20003800200 */
[----:B------:R-:W-:Y:S02]  /*0670*/  DSETP.NEU.AND P0, PT, R4, 1, PT ;  /* 0x3ff000000400742a */ /* 0x000fe40003f0d000 */
[----:B------:R-:W-:Y:S01]  /*0680*/  DSETP.NEU.AND P1, PT, R8, RZ, PT ;  /* 0x000000ff0800722a */ /* 0x000fe20003f2d000 */
[----:B------:R-:W-:Y:S01]  /*0690*/  FSETP.GEU.AND P2, PT, |R16|, 5.8789094863358348022e-39, PT ;  /* 0x004004021000780b */ /* 0x000fe20003f4e200 */
[----:B0-----:R-:W-:-:S08]  /*06a0*/  DFMA R18, R16, -R2, 1 ;  /* 0x3ff000001012742b */ /* 0x001fd00000000802 */
[----:B------:R-:W-:-:S08]  /*06b0*/  DFMA R18, R18, R18, R18 ;  /* 0x000000121212722b */ /* 0x000fd00000000012 */
[----:B------:R-:W-:-:S08]  /*06c0*/  DFMA R18, R16, R18, R16 ;  /* 0x000000121012722b */ /* 0x000fd00000000010 */
[----:B------:R-:W-:-:S08]  /*06d0*/  DFMA R20, R18, -R2, 1 ;  /* 0x3ff000001214742b */ /* 0x000fd00000000802 */
[----:B------:R-:W-:Y:S01]  /*06e0*/  DFMA R18, R18, R20, R18 ;  /* 0x000000141212722b */ /* 0x000fe20000000012 */
[----:B------:R-:W-:Y:S10]  /*06f0*/  @P2 BRA `(.L_x_9) ;  /* 0x0000000000182947 */ /* 0x000ff40003800000 */
[----:B------:R-:W-:Y:S01]  /*0700*/  LOP3.LUT R4, R3, 0x7fffffff, RZ, 0xc0, !PT ;  /* 0x7fffffff03047812 */ /* 0x000fe200078ec0ff */
[----:B------:R-:W-:Y:S01]  /*0710*/  IMAD.MOV.U32 R16, RZ, RZ, R2 ;  /* 0x000000ffff107224 */ /* 0x000fe200078e0002 */
[----:B------:R-:W-:Y:S01]  /*0720*/  MOV R2, 0x760 ;  /* 0x0000076000027802 */ /* 0x000fe20000000f00 */
[----:B------:R-:W-:Y:S02]  /*0730*/  IMAD.MOV.U32 R17, RZ, RZ, R3 ;  /* 0x000000ffff117224 */ /* 0x000fe400078e0003 */
[----:B------:R-:W-:-:S07]  /*0740*/  VIADD R20, R4, 0xfff00000 ;  /* 0xfff0000004147836 */ /* 0x000fce0000000000 */
[----:B---3-5:R-:W-:Y:S05]  /*0750*/  CALL.REL.NOINC `($__internal_0_$__cuda_sm20_dblrcp_rn_slowpath_v3) ;  /* 0x0000000400407944 */ /* 0x028fea0003c00000 */
.L_x_9:
[----:B------:R-:W-:Y:S05]  /*0760*/  BSYNC.RECONVERGENT B1 ;  /* 0x0000000000017941 */ /* 0x000fea0003800200 */
.L_x_8:
[----:B---3--:R-:W-:Y:S01]  /*0770*/  IMAD R0, R7, R6, R0 ;  /* 0x0000000607007224 */ /* 0x008fe200078e0200 */
[----:B------:R-:W-:Y:S02]  /*0780*/  FSEL R2, R18, RZ, P0 ;  /* 0x000000ff12027208 */ /* 0x000fe40000000000 */
[----:B------:R-:W-:Y:S02]  /*0790*/  FSEL R18, R19, 1.875, P0 ;  /* 0x3ff0000013127808 */ /* 0x000fe40000000000 */
[----:B------:R-:W-:Y:S02]  /*07a0*/  ISETP.GE.AND P0, PT, R0, UR22, PT ;  /* 0x0000001600007c0c */ /* 0x000fe4000bf06270 */
[----:B------:R-:W-:Y:S02]  /*07b0*/  FSEL R2, R2, RZ, P1 ;  /* 0x000000ff02027208 */ /* 0x000fe40000800000 */
[----:B------:R-:W-:-:S06]  /*07c0*/  FSEL R3, R18, 1.875, P1 ;  /* 0x3ff0000012037808 */ /* 0x000fcc0000800000 */
[----:B-----5:R-:W-:-:S03]  /*07d0*/  DADD R12, R12, R2 ;  /* 0x000000000c0c7229 */ /* 0x020fc60000000002 */
[----:B------:R-:W-:Y:S08]  /*07e0*/  @!P0 BRA `(.L_x_10) ;  /* 0xfffffff800ac8947 */ /* 0x000ff0000383ffff */
[----:B------:R-:W-:Y:S05]  /*07f0*/  BSYNC.RECONVERGENT B0 ;  /* 0x0000000000007941 */ /* 0x000fea0003800200 */
.L_x_1:
[----:B------:R-:W-:Y:S05]  /*0800*/  BRA `(.L_x_11) ;  /* 0x00000004000c7947 */ /* 0x000fea0003800000 */
.L_x_0:
[----:B------:R-:W-:Y:S01]  /*0810*/  BSSY.RECONVERGENT B0, `(.L_x_11) ;  /* 0x0000042000007945 */ /* 0x000fe20003800200 */
.L_x_18:
[----:B------:R-:W0:Y:S01]  /*0820*/  I2F.F64 R6, R0 ;  /* 0x0000000000067312 */ /* 0x000e220000201c00 */
[----:B------:R-:W-:Y:S01]  /*0830*/  BSSY.RECONVERGENT B1, `(.L_x_12) ;  /* 0x000001c000017945 */ /* 0x000fe20003800200 */
[----:B0-----:R-:W-:-:S08]  /*0840*/  DADD R6, R6, 1 ;  /* 0x3ff0000006067429 */ /* 0x001fd00000000000 */
[----:B------:R-:W-:-:S14]  /*0850*/  DSETP.NEU.AND P0, PT, R6, RZ, PT ;  /* 0x000000ff0600722a */ /* 0x000fdc0003f0d000 */
[----:B------:R-:W-:Y:S05]  /*0860*/  @!P0 BRA `(.L_x_13) ;  /* 0x00000000004c8947 */ /* 0x000fea0003800000 */
[----:B------:R-:W-:Y:S01]  /*0870*/  DADD R2, -RZ, |R6| ;  /* 0x00000000ff027229 */ /* 0x000fe20000000506 */
[----:B------:R-:W-:Y:S09]  /*0880*/  BSSY.RECONVERGENT B2, `(.L_x_14) ;  /* 0x0000004000027945 */ /* 0x000ff20003800200 */
[----:B------:R-:W-:Y:S01]  /*0890*/  IMAD.MOV.U32 R22, RZ, RZ, R2 ;  /* 0x000000ffff167224 */ /* 0x000fe200078e0002 */
[----:B------:R-:W-:-:S07]  /*08a0*/  MOV R2, 0x8c0 ;  /* 0x000008c000027802 */ /* 0x000fce0000000f00 */
[----:B-----5:R-:W-:Y:S05]  /*08b0*/  CALL.REL.NOINC `($_Z4zetaPdidii$__internal_accurate_pow) ;  /* 0x0000000400847944 */ /* 0x020fea0003c00000 */
[----:B------:R-:W-:Y:S05]  /*08c0*/  BSYNC.RECONVERGENT B2 ;  /* 0x0000000000027941 */ /* 0x000fea0003800200 */
.L_x_14:
[----:B------:R-:W-:Y:S01]  /*08d0*/  UISETP.NE.U32.AND UP0, UPT, UR18, URZ, UPT ;  /* 0x000000ff1200728c */ /* 0x000fe2000bf05070 */
[----:B------:R-:W-:Y:S01]  /*08e0*/  DADD R2, -RZ, -R16 ;  /* 0x00000000ff027229 */ /* 0x000fe20000000910 */
[----:B------:R-:W-:Y:S01]  /*08f0*/  ISETP.GE.AND P0, PT, R7, RZ, PT ;  /* 0x000000ff0700720c */ /* 0x000fe20003f06270 */
[----:B------:R-:W-:Y:S01]  /*0900*/  DSETP.NEU.AND P1, PT, R10, UR14, PT ;  /* 0x0000000e0a007e2a */ /* 0x000fe2000bf2d000 */
[----:B------:R-:W-:-:S06]  /*0910*/  UISETP.NE.AND.EX UP0, UPT, UR9, -0x80000000, UPT, UP0 ;  /* 0x800000000900788c */ /* 0x000fcc000bf05300 */
[----:B------:R-:W-:-:S04]  /*0920*/  PLOP3.LUT P2, PT, PT, PT, UP0, 0x80, 0x8 ;  /* 0x000000000008781c */ /* 0x000fc80003f4f008 */
[-C--:B------:R-:W-:Y:S02]  /*0930*/  FSEL R9, R2, R16.reuse, !P2 ;  /* 0x0000001002097208 */ /* 0x080fe40005000000 */
[-C--:B------:R-:W-:Y:S02]  /*0940*/  FSEL R8, R3, R17.reuse, !P2 ;  /* 0x0000001103087208 */ /* 0x080fe40005000000 */
[----:B------:R-:W-:Y:S02]  /*0950*/  FSEL R2, R9, R16, !P0 ;  /* 0x0000001009027208 */ /* 0x000fe40004000000 */
[----:B------:R-:W-:Y:S02]  /*0960*/  FSEL R3, R8, R17, !P0 ;  /* 0x0000001108037208 */ /* 0x000fe40004000000 */
[----:B------:R-:W-:Y:S02]  /*0970*/  @P1 FSEL R2, R2, RZ, P0 ;  /* 0x000000ff02021208 */ /* 0x000fe40000000000 */
[----:B------:R-:W-:Y:S01]  /*0980*/  @P1 FSEL R3, R3, -QNAN , P0 ;  /* 0xfff8000003031808 */ /* 0x000fe20000000000 */
[----:B------:R-:W-:Y:S06]  /*0990*/  BRA `(.L_x_15) ;  /* 0x0000000000147947 */ /* 0x000fec0003800000 */
.L_x_13:
[----:B------:R-:W-:Y:S01]  /*09a0*/  ISETP.LE.AND P0, PT, RZ, UR23, PT ;  /* 0x00000017ff007c0c */ /* 0x000fe2000bf03270 */
[----:B------:R-:W-:Y:S01]  /*09b0*/  IMAD.MOV.U32 R2, RZ, RZ, RZ ;  /* 0x000000ffff027224 */ /* 0x000fe200078e00ff */
[----:B------:R-:W-:-:S04]  /*09c0*/  PLOP3.LUT P1, PT, PT, PT, UP1, 0x80, 0x8 ;  /* 0x000000000008781c */ /* 0x000fc80003f2f018 */
[----:B------:R-:W-:-:S07]  /*09d0*/  SEL R3, R7, RZ, P1 ;  /* 0x000000ff07037207 */ /* 0x000fce0000800000 */
[----:B------:R-:W-:-:S07]  /*09e0*/  @!P0 LOP3.LUT R3, R3, 0x7ff00000, RZ, 0xfc, !PT ;  /* 0x7ff0000003038812 */ /* 0x000fce00078efcff */
.L_x_15:
[----:B------:R-:W-:Y:S05]  /*09f0*/  BSYNC.RECONVERGENT B1 ;  /* 0x0000000000017941 */ /* 0x000fea0003800200 */
.L_x_12:
[C---:B------:R-:W-:Y:S01]  /*0a00*/  DADD R8, R6.reuse, UR14 ;  /* 0x0000000e06087e29 */ /* 0x040fe20008000000 */
[----:B------:R-:W-:Y:S01]  /*0a10*/  BSSY.RECONVERGENT B1, `(.L_x_16) ;  /* 0x0000019000017945 */ /* 0x000fe20003800200 */
[----:B------:R-:W-:Y:S02]  /*0a20*/  DADD R16, R6, UR14 ;  /* 0x0000000e06107e29 */ /* 0x000fe40008000000 */
[----:B------:R-:W-:-:S06]  /*0a30*/  DSETP.NEU.AND P1, PT, RZ, UR14, PT ;  /* 0x0000000eff007e2a */ /* 0x000fcc000bf2d000 */
[----:B------:R-:W-:-:S04]  /*0a40*/  LOP3.LUT R8, R9, 0x7ff00000, RZ, 0xc0, !PT ;  /* 0x7ff0000009087812 */ /* 0x000fc800078ec0ff */
[----:B------:R-:W-:-:S04]  /*0a50*/  ISETP.NE.AND P0, PT, R8, 0x7ff00000, PT ;  /* 0x7ff000000800780c */ /* 0x000fc80003f05270 */
[----:B------:R-:W-:Y:S02]  /*0a60*/  FSEL R19, R17, R3, !P0 ;  /* 0x0000000311137208 */ /* 0x000fe40004000000 */
[----:B------:R-:W-:Y:S01]  /*0a70*/  FSEL R18, R16, R2, !P0 ;  /* 0x0000000210127208 */ /* 0x000fe20004000000 */
[----:B------:R-:W-:Y:S01]  /*0a80*/  DSETP.NEU.AND P0, PT, R6, 1, PT ;  /* 0x3ff000000600742a */ /* 0x000fe20003f0d000 */
[----:B------:R-:W0:Y:S01]  /*0a90*/  MUFU.RCP64H R3, R19 ;  /* 0x0000001300037308 */ /* 0x000e220000001800 */
[----:B------:R-:W-:-:S05]  /*0aa0*/  VIADD R2, R19, 0x300402 ;  /* 0x0030040213027836 */ /* 0x000fca0000000000 */
        /* <DEDUP_REMOVED lines=8> */
[----:B------:R-:W-:Y:S02]  /*0b30*/  IMAD.MOV.U32 R16, RZ, RZ, R18 ;  /* 0x000000ffff107224 */ /* 0x000fe400078e0012 */
[----:B------:R-:W-:Y:S02]  /*0b40*/  IMAD.MOV.U32 R17, RZ, RZ, R19 ;  /* 0x000000ffff117224 */ /* 0x000fe400078e0013 */
[----:B------:R-:W-:Y:S01]  /*0b50*/  VIADD R20, R2, 0xfff00000 ;  /* 0xfff0000002147836 */ /* 0x000fe20000000000 */
[----:B------:R-:W-:-:S07]  /*0b60*/  MOV R2, 0xb80 ;  /* 0x00000b8000027802 */ /* 0x000fce0000000f00 */
[----:B-----5:R-:W-:Y:S05]  /*0b70*/  CALL.REL.NOINC `($__internal_0_$__cuda_sm20_dblrcp_rn_slowpath_v3) ;  /* 0x0000000000387944 */ /* 0x020fea0003c00000 */
[----:B------:R-:W-:Y:S02]  /*0b80*/  IMAD.MOV.U32 R8, RZ, RZ, R18 ;  /* 0x000000ffff087224 */ /* 0x000fe400078e0012 */
[----:B------:R-:W-:-:S07]  /*0b90*/  IMAD.MOV.U32 R9, RZ, RZ, R19 ;  /* 0x000000ffff097224 */ /* 0x000fce00078e0013 */
.L_x_17:
[----:B------:R-:W-:Y:S05]  /*0ba0*/  BSYNC.RECONVERGENT B1 ;  /* 0x0000000000017941 */ /* 0x000fea0003800200 */
.L_x_16:
[----:B------:R-:W-:Y:S01]  /*0bb0*/  IMAD R0, R5, R4, R0 ;  /* 0x0000000405007224 */ /* 0x000fe200078e0200 */
        /* <DEDUP_REMOVED lines=8> */
.L_x_11:
[----:B------:R-:W-:Y:S01]  /*0c40*/  STG.E.64 desc[UR10][R14.64], R12 ;  /* 0x0000000c0e007986 */ /* 0x000fe2000c101b0a */
[----:B------:R-:W-:Y:S05]  /*0c50*/  EXIT ;  /* 0x000000000000794d */ /* 0x000fea0003800000 */
        .weak           $__internal_0_$__cuda_sm20_dblrcp_rn_slowpath_v3
        .type           $__internal_0_$__cuda_sm20_dblrcp_rn_slowpath_v3,@function
        .size           $__internal_0_$__cuda_sm20_dblrcp_rn_slowpath_v3,($_Z4zetaPdidii$__internal_accurate_pow - $__internal_0_$__cuda_sm20_dblrcp_rn_slowpath_v3)
$__internal_0_$__cuda_sm20_dblrcp_rn_slowpath_v3:
[----:B------:R-:W-:Y:S01]  /*0c60*/  DSETP.GTU.AND P2, PT, |R16|, +INF , PT ;  /* 0x7ff000001000742a */ /* 0x000fe20003f4c200 */
[----:B------:R-:W-:-:S13]  /*0c70*/  BSSY.RECONVERGENT B2, `(.L_x_19) ;  /* 0x0000023000027945 */ /* 0x000fda0003800200 */
[----:B------:R-:W-:Y:S05]  /*0c80*/  @P2 BRA `(.L_x_20) ;  /* 0x00000000007c2947 */ /* 0x000fea0003800000 */
[----:B------:R-:W-:-:S05]  /*0c90*/  LOP3.LUT R21, R17, 0x7fffffff, RZ, 0xc0, !PT ;  /* 0x7fffffff11157812 */ /* 0x000fca00078ec0ff */
[----:B------:R-:W-:-:S05]  /*0ca0*/  VIADD R3, R21, 0xffffffff ;  /* 0xffffffff15037836 */ /* 0x000fca0000000000 */
[----:B------:R-:W-:-:S13]  /*0cb0*/  ISETP.GE.U32.AND P2, PT, R3, 0x7fefffff, PT ;  /* 0x7fefffff0300780c */ /* 0x000fda0003f46070 */
[----:B------:R-:W-:Y:S01]  /*0cc0*/  @P2 LOP3.LUT R19, R17, 0x7ff00000, RZ, 0x3c, !PT ;  /* 0x7ff0000011132812 */ /* 0x000fe200078e3cff */
[----:B------:R-:W-:Y:S01]  /*0cd0*/  @P2 IMAD.MOV.U32 R18, RZ, RZ, RZ ;  /* 0x000000ffff122224 */ /* 0x000fe200078e00ff */
[----:B------:R-:W-:Y:S06]  /*0ce0*/  @P2 BRA `(.L_x_21) ;  /* 0x00000000006c2947 */ /* 0x000fec0003800000 */
[----:B------:R-:W-:-:S13]  /*0cf0*/  ISETP.GE.U32.AND P2, PT, R21, 0x1000001, PT ;  /* 0x010000011500780c */ /* 0x000fda0003f46070 */
[----:B------:R-:W-:Y:S05]  /*0d00*/  @!P2 BRA `(.L_x_22) ;  /* 0x000000000034a947 */ /* 0x000fea0003800000 */
[----:B------:R-:W-:Y:S02]  /*0d10*/  VIADD R19, R17, 0xc0200000 ;  /* 0xc020000011137836 */ /* 0x000fe40000000000 */
[----:B------:R-:W-:Y:S02]  /*0d20*/  IMAD.MOV.U32 R18, RZ, RZ, R16 ;  /* 0x000000ffff127224 */ /* 0x000fe400078e0010 */
[----:B------:R-:W0:Y:S04]  /*0d30*/  MUFU.RCP64H R21, R19 ;  /* 0x0000001300157308 */ /* 0x000e280000001800 */
[----:B0-----:R-:W-:-:S08]  /*0d40*/  DFMA R22, -R18, R20, 1 ;  /* 0x3ff000001216742b */ /* 0x001fd00000000114 */
[----:B------:R-:W-:-:S08]  /*0d50*/  DFMA R22, R22, R22, R22 ;  /* 0x000000161616722b */ /* 0x000fd00000000016 */
[----:B------:R-:W-:-:S08]  /*0d60*/  DFMA R22, R20, R22, R20 ;  /* 0x000000161416722b */ /* 0x000fd00000000014 */
[----:B------:R-:W-:-:S08]  /*0d70*/  DFMA R20, -R18, R22, 1 ;  /* 0x3ff000001214742b */ /* 0x000fd00000000116 */
[----:B------:R-:W-:-:S08]  /*0d80*/  DFMA R20, R22, R20, R22 ;  /* 0x000000141614722b */ /* 0x000fd00000000016 */
[----:B------:R-:W-:-:S08]  /*0d90*/  DMUL R20, R20, 2.2250738585072013831e-308 ;  /* 0x0010000014147828 */ /* 0x000fd00000000000 */
[----:B------:R-:W-:-:S08]  /*0da0*/  DFMA R16, -R16, R20, 1 ;  /* 0x3ff000001010742b */ /* 0x000fd00000000114 */
[----:B------:R-:W-:-:S08]  /*0db0*/  DFMA R16, R16, R16, R16 ;  /* 0x000000101010722b */ /* 0x000fd00000000010 */
[----:B------:R-:W-:Y:S01]  /*0dc0*/  DFMA R18, R20, R16, R20 ;  /* 0x000000101412722b */ /* 0x000fe20000000014 */
[----:B------:R-:W-:Y:S10]  /*0dd0*/  BRA `(.L_x_21) ;  /* 0x0000000000307947 */ /* 0x000ff40003800000 */
.L_x_22:
[----:B------:R-:W-:Y:S01]  /*0de0*/  DMUL R16, R16, 8.11296384146066816958e+31 ;  /* 0x4690000010107828 */ /* 0x000fe20000000000 */
[----:B------:R-:W-:-:S05]  /*0df0*/  IMAD.MOV.U32 R18, RZ, RZ, R20 ;  /* 0x000000ffff127224 */ /* 0x000fca00078e0014 */
[----:B------:R-:W0:Y:S02]  /*0e00*/  MUFU.RCP64H R19, R17 ;  /* 0x0000001100137308 */ /* 0x000e240000001800 */
[----:B0-----:R-:W-:-:S08]  /*0e10*/  DFMA R20, -R16, R18, 1 ;  /* 0x3ff000001014742b */ /* 0x001fd00000000112 */
[----:B------:R-:W-:-:S08]  /*0e20*/  DFMA R20, R20, R20, R20 ;  /* 0x000000141414722b */ /* 0x000fd00000000014 */
[----:B------:R-:W-:-:S08]  /*0e30*/  DFMA R20, R18, R20, R18 ;  /* 0x000000141214722b */ /* 0x000fd00000000012 */
[----:B------:R-:W-:-:S08]  /*0e40*/  DFMA R18, -R16, R20, 1 ;  /* 0x3ff000001012742b */ /* 0x000fd00000000114 */
[----:B------:R-:W-:-:S08]  /*0e50*/  DFMA R18, R20, R18, R20 ;  /* 0x000000121412722b */ /* 0x000fd00000000014 */
[----:B------:R-:W-:Y:S01]  /*0e60*/  DMUL R18, R18, 8.11296384146066816958e+31 ;  /* 0x4690000012127828 */ /* 0x000fe20000000000 */
[----:B------:R-:W-:Y:S10]  /*0e70*/  BRA `(.L_x_21) ;  /* 0x0000000000087947 */ /* 0x000ff40003800000 */
.L_x_20:
[----:B------:R-:W-:Y:S01]  /*0e80*/  LOP3.LUT R19, R17, 0x80000, RZ, 0xfc, !PT ;  /* 0x0008000011137812 */ /* 0x000fe200078efcff */
[----:B------:R-:W-:-:S07]  /*0e90*/  IMAD.MOV.U32 R18, RZ, RZ, R16 ;  /* 0x000000ffff127224 */ /* 0x000fce00078e0010 */
.L_x_21:
[----:B------:R-:W-:Y:S05]  /*0ea0*/  BSYNC.RECONVERGENT B2 ;  /* 0x0000000000027941 */ /* 0x000fea0003800200 */
.L_x_19:
[----:B------:R-:W-:-:S04]  /*0eb0*/  IMAD.MOV.U32 R3, RZ, RZ, 0x0 ;  /* 0x00000000ff037424 */ /* 0x000fc800078e00ff */
[----:B------:R-:W-:Y:S05]  /*0ec0*/  RET.REL.NODEC R2 `(_Z4zetaPdidii) ;  /* 0xfffffff0024c7950 */ /* 0x000fea0003c3ffff */
        .type           $_Z4zetaPdidii$__internal_accurate_pow,@function
        .size           $_Z4zetaPdidii$__internal_accurate_pow,(.L_x_26 - $_Z4zetaPdidii$__internal_accurate_pow)
$_Z4zetaPdidii$__internal_accurate_pow:
[----:B------:R-:W-:Y:S01]  /*0ed0*/  ISETP.GT.U32.AND P0, PT, R3, 0xfffff, PT ;  /* 0x000fffff0300780c */ /* 0x000fe20003f04070 */
[----:B------:R-:W-:Y:S01]  /*0ee0*/  IMAD.MOV.U32 R16, RZ, RZ, R22 ;  /* 0x000000ffff107224 */ /* 0x000fe200078e0016 */
[----:B------:R-:W-:Y:S01]  /*0ef0*/  UMOV UR6, 0x7d2cafe2 ;  /* 0x7d2cafe200067882 */ /* 0x000fe20000000000 */
[--C-:B------:R-:W-:Y:S01]  /*0f00*/  IMAD.MOV.U32 R17, RZ, RZ, R3.reuse ;  /* 0x000000ffff117224 */ /* 0x100fe200078e0003 */
[----:B------:R-:W-:Y:S01]  /*0f10*/  UMOV UR7, 0x3eb0f5ff ;  /* 0x3eb0f5ff00077882 */ /* 0x000fe20000000000 */
[--C-:B------:R-:W-:Y:S01]  /*0f20*/  IMAD.MOV.U32 R18, RZ, RZ, R3.reuse ;  /* 0x000000ffff127224 */ /* 0x100fe200078e0003 */
[----:B------:R-:W-:Y:S01]  /*0f30*/  SHF.R.U32.HI R3, RZ, 0x14, R3 ;  /* 0x00000014ff037819 */ /* 0x000fe20000011603 */
[----:B------:R-:W-:Y:S01]  /*0f40*/  IMAD.MOV.U32 R32, RZ, RZ, RZ ;  /* 0x000000ffff207224 */ /* 0x000fe200078e00ff */
[----:B------:R-:W-:Y:S01]  /*0f50*/  UMOV UR20, 0xfefa39ef ;  /* 0xfefa39ef00147882 */ /* 0x000fe20000000000 */
[----:B------:R-:W-:Y:S01]  /*0f60*/  IMAD.MOV.U32 R24, RZ, RZ, 0x41ad3b5a ;  /* 0x41ad3b5aff187424 */ /* 0x000fe200078e00ff */
[----:B------:R-:W-:Y:S01]  /*0f70*/  UMOV UR21, 0x3fe62e42 ;  /* 0x3fe62e4200157882 */ /* 0x000fe20000000000 */
[----:B------:R-:W-:-:S02]  /*0f80*/  IMAD.MOV.U32 R25, RZ, RZ, 0x3ed0f5d2 ;  /* 0x3ed0f5d2ff197424 */ /* 0x000fc400078e00ff */
[----:B------:R-:W-:-:S10]  /*0f90*/  @!P0 DMUL R16, R16, 1.80143985094819840000e+16 ;  /* 0x4350000010108828 */ /* 0x000fd40000000000 */
[----:B------:R-:W-:Y:S01]  /*0fa0*/  @!P0 IMAD.MOV.U32 R18, RZ, RZ, R17 ;  /* 0x000000ffff128224 */ /* 0x000fe200078e0011 */
[----:B------:R-:W-:Y:S01]  /*0fb0*/  @!P0 LEA.HI R3, R17, 0xffffffca, RZ, 0xc ;  /* 0xffffffca11038811 */ /* 0x000fe200078f60ff */
[----:B------:R-:W-:-:S03]  /*0fc0*/  @!P0 IMAD.MOV.U32 R22, RZ, RZ, R16 ;  /* 0x000000ffff168224 */ /* 0x000fc600078e0010 */
[----:B------:R-:W-:Y:S01]  /*0fd0*/  LOP3.LUT R18, R18, 0x800fffff, RZ, 0xc0, !PT ;  /* 0x800fffff12127812 */ /* 0x000fe200078ec0ff */
[----:B------:R-:W-:-:S03]  /*0fe0*/  VIADD R16, R3, 0xfffffc01 ;  /* 0xfffffc0103107836 */ /* 0x000fc60000000000 */
[----:B------:R-:W-:-:S04]  /*0ff0*/  LOP3.LUT R23, R18, 0x3ff00000, RZ, 0xfc, !PT ;  /* 0x3ff0000012177812 */ /* 0x000fc800078efcff */
[----:B------:R-:W-:-:S13]  /*1000*/  ISETP.GE.U32.AND P1, PT, R23, 0x3ff6a09f, PT ;  /* 0x3ff6a09f1700780c */ /* 0x000fda0003f26070 */
[----:B------:R-:W-:Y:S02]  /*1010*/  @P1 VIADD R19, R23, 0xfff00000 ;  /* 0xfff0000017131836 */ /* 0x000fe40000000000 */
[----:B------:R-:W-:Y:S02]  /*1020*/  @P1 VIADD R16, R3, 0xfffffc02 ;  /* 0xfffffc0203101836 */ /* 0x000fe40000000000 */
[----:B------:R-:W-:-:S06]  /*1030*/  @P1 IMAD.MOV.U32 R23, RZ, RZ, R19 ;  /* 0x000000ffff171224 */ /* 0x000fcc00078e0013 */
[C---:B------:R-:W-:Y:S02]  /*1040*/  DADD R20, R22.reuse, 1 ;  /* 0x3ff0000016147429 */ /* 0x040fe40000000000 */
[----:B------:R-:W-:-:S04]  /*1050*/  DADD R22, R22, -1 ;  /* 0xbff0000016167429 */ /* 0x000fc80000000000 */
[----:B------:R-:W0:Y:S02]  /*1060*/  MUFU.RCP64H R33, R21 ;  /* 0x0000001500217308 */ /* 0x000e240000001800 */
[----:B0-----:R-:W-:-:S08]  /*1070*/  DFMA R18, -R20, R32, 1 ;  /* 0x3ff000001412742b */ /* 0x001fd00000000120 */
[----:B------:R-:W-:-:S08]  /*1080*/  DFMA R18, R18, R18, R18 ;  /* 0x000000121212722b */ /* 0x000fd00000000012 */
[----:B------:R-:W-:-:S08]  /*1090*/  DFMA R32, R32, R18, R32 ;  /* 0x000000122020722b */ /* 0x000fd00000000020 */
[----:B------:R-:W-:-:S08]  /*10a0*/  DMUL R18, R22, R32 ;  /* 0x0000002016127228 */ /* 0x000fd00000000000 */
[----:B------:R-:W-:-:S08]  /*10b0*/  DFMA R18, R22, R32, R18 ;  /* 0x000000201612722b */ /* 0x000fd00000000012 */
[----:B------:R-:W-:-:S08]  /*10c0*/  DMUL R30, R18, R18 ;  /* 0x00000012121e7228 */ /* 0x000fd00000000000 */
[----:B------:R-:W-:Y:S01]  /*10d0*/  DFMA R20, R30, UR6, R24 ;  /* 0x000000061e147c2b */ /* 0x000fe20008000018 */
[----:B------:R-:W-:Y:S01]  /*10e0*/  UMOV UR6, 0x75488a3f ;  /* 0x75488a3f00067882 */ /* 0x000fe20000000000 */
[----:B------:R-:W-:Y:S01]  /*10f0*/  UMOV UR7, 0x3ef3b20a ;  /* 0x3ef3b20a00077882 */ /* 0x000fe20000000000 */
[----:B------:R-:W-:-:S05]  /*1100*/  DADD R24, R22, -R18 ;  /* 0x0000000016187229 */ /* 0x000fca0000000812 */
[----:B------:R-:W-:Y:S01]  /*1110*/  DFMA R20, R30, R20, UR6 ;  /* 0x000000061e147e2b */ /* 0x000fe20008000014 */
[----:B------:R-:W-:Y:S01]  /*1120*/  UMOV UR6, 0xe4faecd5 ;  /* 0xe4faecd500067882 */ /* 0x000fe20000000000 */
[----:B------:R-:W-:Y:S01]  /*1130*/  UMOV UR7, 0x3f1745cd ;  /* 0x3f1745cd00077882 */ /* 0x000fe20000000000 */
[----:B------:R-:W-:-:S05]  /*1140*/  DADD R24, R24, R24 ;  /* 0x0000000018187229 */ /* 0x000fca0000000018 */
[----:B------:R-:W-:Y:S01]  /*1150*/  DFMA R20, R30, R20, UR6 ;  /* 0x000000061e147e2b */ /* 0x000fe20008000014 */
[----:B------:R-:W-:Y:S01]  /*1160*/  UMOV UR6, 0x258a578b ;  /* 0x258a578b00067882 */ /* 0x000fe20000000000 */
[----:B------:R-:W-:Y:S01]  /*1170*/  UMOV UR7, 0x3f3c71c7 ;  /* 0x3f3c71c700077882 */ /* 0x000fe20000000000 */
[-C--:B------:R-:W-:Y:S02]  /*1180*/  DFMA R24, R22, -R18.reuse, R24 ;  /* 0x800000121618722b */ /* 0x080fe40000000018 */
[----:B------:R-:W-:-:S03]  /*1190*/  DMUL R22, R18, R18 ;  /* 0x0000001212167228 */ /* 0x000fc60000000000 */
[----:B------:R-:W-:Y:S01]  /*11a0*/  DFMA R20, R30, R20, UR6 ;  /* 0x000000061e147e2b */ /* 0x000fe20008000014 */
[----:B------:R-:W-:Y:S01]  /*11b0*/  UMOV UR6, 0x9242b910 ;  /* 0x9242b91000067882 */ /* 0x000fe20000000000 */
[----:B------:R-:W-:Y:S01]  /*11c0*/  UMOV UR7, 0x3f624924 ;  /* 0x3f62492400077882 */ /* 0x000fe20000000000 */
[----:B------:R-:W-:-:S05]  /*11d0*/  DMUL R24, R32, R24 ;  /* 0x0000001820187228 */ /* 0x000fca0000000000 */
[----:B------:R-:W-:Y:S01]  /*11e0*/  DFMA R20, R30, R20, UR6 ;  /* 0x000000061e147e2b */ /* 0x000fe20008000014 */
[----:B------:R-:W-:Y:S01]  /*11f0*/  UMOV UR6, 0x99999dfb ;  /* 0x99999dfb00067882 */ /* 0x000fe20000000000 */
[----:B------:R-:W-:-:S03]  /*1200*/  UMOV UR7, 0x3f899999 ;  /* 0x3f89999900077882 */ /* 0x000fc60000000000 */
[----:B------:R-:W-:Y:S02]  /*1210*/  VIADD R35, R25, 0x100000 ;  /* 0x0010000019237836 */ /* 0x000fe40000000000 */
[----:B------:R-:W-:Y:S01]  /*1220*/  IMAD.MOV.U32 R34, RZ, RZ, R24 ;  /* 0x000000ffff227224 */ /* 0x000fe200078e0018 */
[----:B------:R-:W-:Y:S01]  /*1230*/  DFMA R26, R30, R20, UR6 ;  /* 0x000000061e1a7e2b */ /* 0x000fe20008000014 */
[----:B------:R-:W-:Y:S01]  /*1240*/  UMOV UR6, 0x55555555 ;  /* 0x5555555500067882 */ /* 0x000fe20000000000 */
[----:B------:R-:W-:-:S06]  /*1250*/  UMOV UR7, 0x3fb55555 ;  /* 0x3fb5555500077882 */ /* 0x000fcc0000000000 */
[----:B------:R-:W-:-:S08]  /*1260*/  DFMA R20, R30, R26, UR6 ;  /* 0x000000061e147e2b */ /* 0x000fd0000800001a */
[----:B------:R-:W-:Y:S01]  /*1270*/  DADD R28, -R20, UR6 ;  /* 0x00000006141c7e29 */ /* 0x000fe20008000100 */
[----:B------:R-:W-:Y:S01]  /*1280*/  UMOV UR6, 0xb9e7b0 ;  /* 0x00b9e7b000067882 */ /* 0x000fe20000000000 */
[----:B------:R-:W-:-:S06]  /*1290*/  UMOV UR7, 0x3c46a4cb ;  /* 0x3c46a4cb00077882 */ /* 0x000fcc0000000000 */
[----:B------:R-:W-:Y:S02]  /*12a0*/  DFMA R30, R30, R26, R28 ;  /* 0x0000001a1e1e722b */ /* 0x000fe4000000001c */
[C---:B------:R-:W-:Y:S02]  /*12b0*/  DMUL R26, R18.reuse, R22 ;  /* 0x00000016121a7228 */ /* 0x040fe40000000000 */
[----:B------:R-:W-:-:S04]  /*12c0*/  DFMA R28, R18, R18, -R22 ;  /* 0x00000012121c722b */ /* 0x000fc80000000816 */
[----:B------:R-:W-:Y:S01]  /*12d0*/  DADD R30, R30, -UR6 ;  /* 0x800000061e1e7e29 */ /* 0x000fe20008000000 */
[----:B------:R-:W-:Y:S01]  /*12e0*/  UMOV UR6, 0x80000000 ;  /* 0x8000000000067882 */ /* 0x000fe20000000000 */
[C---:B------:R-:W-:Y:S01]  /*12f0*/  DFMA R32, R18.reuse, R22, -R26 ;  /* 0x000000161220722b */ /* 0x040fe2000000081a */
[----:B------:R-:W-:Y:S01]  /*1300*/  UMOV UR7, 0x43300000 ;  /* 0x4330000000077882 */ /* 0x000fe20000000000 */
[----:B------:R-:W-:-:S06]  /*1310*/  DFMA R28, R18, R34, R28 ;  /* 0x00000022121c722b */ /* 0x000fcc000000001c */
[----:B------:R-:W-:Y:S02]  /*1320*/  DFMA R32, R24, R22, R32 ;  /* 0x000000161820722b */ /* 0x000fe40000000020 */
[----:B------:R-:W-:-:S06]  /*1330*/  DADD R22, R20, R30 ;  /* 0x0000000014167229 */ /* 0x000fcc000000001e */
[----:B------:R-:W-:Y:S02]  /*1340*/  DFMA R32, R18, R28, R32 ;  /* 0x0000001c1220722b */ /* 0x000fe40000000020 */
[----:B------:R-:W-:Y:S02]  /*1350*/  DMUL R28, R22, R26 ;  /* 0x0000001a161c7228 */ /* 0x000fe40000000000 */
[----:B------:R-:W-:-:S06]  /*1360*/  DADD R34, R20, -R22 ;  /* 0x0000000014227229 */ /* 0x000fcc0000000816 */
[----:B------:R-:W-:Y:S02]  /*1370*/  DFMA R20, R22, R26, -R28 ;  /* 0x0000001a1614722b */ /* 0x000fe4000000081c */
[----:B------:R-:W-:-:S06]  /*1380*/  DADD R34, R30, R34 ;  /* 0x000000001e227229 */ /* 0x000fcc0000000022 */
[----:B------:R-:W-:-:S08]  /*1390*/  DFMA R20, R22, R32, R20 ;  /* 0x000000201614722b */ /* 0x000fd00000000014 */
[----:B------:R-:W-:-:S08]  /*13a0*/  DFMA R26, R34, R26, R20 ;  /* 0x0000001a221a722b */ /* 0x000fd00000000014 */
[----:B------:R-:W-:-:S08]  /*13b0*/  DADD R22, R28, R26 ;  /* 0x000000001c167229 */ /* 0x000fd0000000001a */
[--C-:B------:R-:W-:Y:S02]  /*13c0*/  DADD R20, R18, R22.reuse ;  /* 0x0000000012147229 */ /* 0x100fe40000000016 */
[----:B------:R-:W-:-:S06]  /*13d0*/  DADD R28, R28, -R22 ;  /* 0x000000001c1c7229 */ /* 0x000fcc0000000816 */
[----:B------:R-:W-:Y:S02]  /*13e0*/  DADD R18, R18, -R20 ;  /* 0x0000000012127229 */ /* 0x000fe40000000814 */
[----:B------:R-:W-:-:S06]  /*13f0*/  DADD R28, R26, R28 ;  /* 0x000000001a1c7229 */ /* 0x000fcc000000001c */
[----:B------:R-:W-:-:S08]  /*1400*/  DADD R18, R22, R18 ;  /* 0x0000000016127229 */ /* 0x000fd00000000012 */
[----:B------:R-:W-:-:S08]  /*1410*/  DADD R18, R28, R18 ;  /* 0x000000001c127229 */ /* 0x000fd00000000012 */
[----:B------:R-:W-:Y:S01]  /*1420*/  DADD R24, R24, R18 ;  /* 0x0000000018187229 */ /* 0x000fe20000000012 */
[----:B------:R-:W-:Y:S01]  /*1430*/  LOP3.LUT R18, R16, 0x80000000, RZ, 0x3c, !PT ;  /* 0x8000000010127812 */ /* 0x000fe200078e3cff */
[----:B------:R-:W-:-:S06]  /*1440*/  IMAD.MOV.U32 R19, RZ, RZ, 0x43300000 ;  /* 0x43300000ff137424 */ /* 0x000fcc00078e00ff */
[----:B------:R-:W-:Y:S02]  /*1450*/  DADD R22, R20, R24 ;  /* 0x0000000014167229 */ /* 0x000fe40000000018 */
[----:B------:R-:W-:Y:S01]  /*1460*/  DADD R18, R18, -UR6 ;  /* 0x8000000612127e29 */ /* 0x000fe20008000000 */
[----:B------:R-:W-:Y:S01]  /*1470*/  UMOV UR6, 0xfefa39ef ;  /* 0xfefa39ef00067882 */ /* 0x000fe20000000000 */
[----:B------:R-:W-:-:S04]  /*1480*/  UMOV UR7, 0x3fe62e42 ;  /* 0x3fe62e4200077882 */ /* 0x000fc80000000000 */
[--C-:B------:R-:W-:Y:S02]  /*1490*/  DADD R20, R20, -R22.reuse ;  /* 0x0000000014147229 */ /* 0x100fe40000000816 */
[----:B------:R-:W-:Y:S01]  /*14a0*/  DFMA R16, R18, UR6, R22 ;  /* 0x0000000612107c2b */ /* 0x000fe20008000016 */
[----:B------:R-:W-:Y:S01]  /*14b0*/  UMOV UR6, 0x3b39803f ;  /* 0x3b39803f00067882 */ /* 0x000fe20000000000 */
[----:B------:R-:W-:-:S04]  /*14c0*/  UMOV UR7, 0x3c7abc9e ;  /* 0x3c7abc9e00077882 */ /* 0x000fc80000000000 */
[----:B------:R-:W-:Y:S02]  /*14d0*/  DADD R20, R24, R20 ;  /* 0x0000000018147229 */ /* 0x000fe40000000014 */
[----:B------:R-:W-:-:S08]  /*14e0*/  DFMA R26, R18, -UR20, R16 ;  /* 0x80000014121a7c2b */ /* 0x000fd00008000010 */
[----:B------:R-:W-:-:S08]  /*14f0*/  DADD R26, -R22, R26 ;  /* 0x00000000161a7229 */ /* 0x000fd0000000011a */
[----:B------:R-:W-:-:S08]  /*1500*/  DADD R20, R20, -R26 ;  /* 0x0000000014147229 */ /* 0x000fd0000000081a */
[----:B------:R-:W-:Y:S01]  /*1510*/  DFMA R20, R18, UR6, R20 ;  /* 0x0000000612147c2b */ /* 0x000fe20008000014 */
[----:B------:R-:W-:Y:S02]  /*1520*/  USHF.L.U32 UR7, UR5, 0x1, URZ ;  /* 0x0000000105077899 */ /* 0x000fe400080006ff */
[----:B------:R-:W-:Y:S02]  /*1530*/  ULOP3.LUT UR6, UR5, 0xff0fffff, URZ, 0xc0, !UPT ;  /* 0xff0fffff05067892 */ /* 0x000fe4000f8ec0ff */
[----:B------:R-:W-:-:S03]  /*1540*/  UISETP.GT.U32.AND UP0, UPT, UR7, -0x2000001, UPT ;  /* 0xfdffffff0700788c */ /* 0x000fc6000bf04070 */
[----:B------:R-:W-:Y:S01]  /*1550*/  DADD R18, R16, R20 ;  /* 0x0000000010127229 */ /* 0x000fe20000000014 */
[----:B------:R-:W-:-:S03]  /*1560*/  USEL UR7, UR6, UR5, UP0 ;  /* 0x0000000506077287 */ /* 0x000fc60008000000 */
[----:B------:R-:W-:-:S04]  /*1570*/  UMOV UR6, UR4 ;  /* 0x0000000400067c82 */ /* 0x000fc80008000000 */
[----:B------:R-:W-:Y:S02]  /*1580*/  DADD R22, R16, -R18 ;  /* 0x0000000010167229 */ /* 0x000fe40000000812 */
[----:B------:R-:W-:-:S06]  /*1590*/  DMUL R16, R18, UR6 ;  /* 0x0000000612107c28 */ /* 0x000fcc0008000000 */
[----:B------:R-:W-:Y:S02]  /*15a0*/  DADD R22, R20, R22 ;  /* 0x0000000014167229 */ /* 0x000fe40000000016 */
[----:B------:R-:W-:Y:S01]  /*15b0*/  DFMA R18, R18, UR6, -R16 ;  /* 0x0000000612127c2b */ /* 0x000fe20008000810 */
[----:B------:R-:W-:Y:S02]  /*15c0*/  IMAD.MOV.U32 R20, RZ, RZ, 0x652b82fe ;  /* 0x652b82feff147424 */ /* 0x000fe400078e00ff */
[----:B------:R-:W-:-:S05]  /*15d0*/  IMAD.MOV.U32 R21, RZ, RZ, 0x3ff71547 ;  /* 0x3ff71547ff157424 */ /* 0x000fca00078e00ff */
[----:B------:R-:W-:Y:S01]  /*15e0*/  DFMA R22, R22, UR6, R18 ;  /* 0x0000000616167c2b */ /* 0x000fe20008000012 */
[----:B------:R-:W-:Y:S01]  /*15f0*/  UMOV UR6, 0x3b39803f ;  /* 0x3b39803f00067882 */ /* 0x000fe20000000000 */
[----:B------:R-:W-:-:S06]  /*1600*/  UMOV UR7, 0x3c7abc9e ;  /* 0x3c7abc9e00077882 */ /* 0x000fcc0000000000 */
[----:B------:R-:W-:-:S08]  /*1610*/  DADD R18, R16, R22 ;  /* 0x0000000010127229 */ /* 0x000fd00000000016 */
[----:B------:R-:W-:Y:S02]  /*1620*/  DFMA R20, R18, R20, 6.75539944105574400000e+15 ;  /* 0x433800001214742b */ /* 0x000fe40000000014 */
[----:B------:R-:W-:Y:S01]  /*1630*/  FSETP.GEU.AND P0, PT, |R19|, 4.1917929649353027344, PT ;  /* 0x4086232b1300780b */ /* 0x000fe20003f0e200 */
[----:B------:R-:W-:-:S05]  /*1640*/  DADD R16, R16, -R18 ;  /* 0x0000000010107229 */ /* 0x000fca0000000812 */
[----:B------:R-:W-:-:S03]  /*1650*/  DADD R24, R20, -6.75539944105574400000e+15 ;  /* 0xc338000014187429 */ /* 0x000fc60000000000 */
[----:B------:R-:W-:-:S05]  /*1660*/  DADD R22, R22, R16 ;  /* 0x0000000016167229 */ /* 0x000fca0000000010 */
[----:B------:R-:W-:-:S08]  /*1670*/  DFMA R26, R24, -UR20, R18 ;  /* 0x80000014181a7c2b */ /* 0x000fd00008000012 */
[----:B------:R-:W-:Y:S01]  /*1680*/  DFMA R24, R24, -UR6, R26 ;  /* 0x8000000618187c2b */ /* 0x000fe2000800001a */
[----:B------:R-:W-:Y:S01]  /*1690*/  UMOV UR6, 0x69ce2bdf ;  /* 0x69ce2bdf00067882 */ /* 0x000fe20000000000 */
[----:B------:R-:W-:Y:S01]  /*16a0*/  IMAD.MOV.U32 R26, RZ, RZ, -0x35dec16 ;  /* 0xfca213eaff1a7424 */ /* 0x000fe200078e00ff */
[----:B------:R-:W-:Y:S01]  /*16b0*/  UMOV UR7, 0x3e5ade15 ;  /* 0x3e5ade1500077882 */ /* 0x000fe20000000000 */
[----:B------:R-:W-:-:S06]  /*16c0*/  IMAD.MOV.U32 R27, RZ, RZ, 0x3e928af3 ;  /* 0x3e928af3ff1b7424 */ /* 0x000fcc00078e00ff */
[----:B------:R-:W-:Y:S01]  /*16d0*/  DFMA R26, R24, UR6, R26 ;  /* 0x00000006181a7c2b */ /* 0x000fe2000800001a */
[----:B------:R-:W-:Y:S01]  /*16e0*/  UMOV UR6, 0x62401315 ;  /* 0x6240131500067882 */ /* 0x000fe20000000000 */
[----:B------:R-:W-:-:S06]  /*16f0*/  UMOV UR7, 0x3ec71dee ;  /* 0x3ec71dee00077882 */ /* 0x000fcc0000000000 */
[----:B------:R-:W-:Y:S01]  /*1700*/  DFMA R26, R24, R26, UR6 ;  /* 0x00000006181a7e2b */ /* 0x000fe2000800001a */
        /* <DEDUP_REMOVED lines=20> */
[----:B------:R-:W-:-:S08]  /*1850*/  DFMA R26, R24, R26, UR6 ;  /* 0x00000006181a7e2b */ /* 0x000fd0000800001a */
[----:B------:R-:W-:-:S08]  /*1860*/  DFMA R26, R24, R26, 1 ;  /* 0x3ff00000181a742b */ /* 0x000fd0000000001a */
[----:B------:R-:W-:-:S10]  /*1870*/  DFMA R24, R24, R26, 1 ;  /* 0x3ff000001818742b */ /* 0x000fd4000000001a */
[----:B------:R-:W-:Y:S02]  /*1880*/  IMAD R17, R20, 0x100000, R25 ;  /* 0x0010000014117824 */ /* 0x000fe400078e0219 */
[----:B------:R-:W-:Y:S01]  /*1890*/  IMAD.MOV.U32 R16, RZ, RZ, R24 ;  /* 0x000000ffff107224 */ /* 0x000fe200078e0018 */
[----:B------:R-:W-:Y:S06]  /*18a0*/  @!P0 BRA `(.L_x_23) ;  /* 0x0000000000308947 */ /* 0x000fec0003800000 */
[----:B------:R-:W-:Y:S01]  /*18b0*/  FSETP.GEU.AND P1, PT, |R19|, 4.2275390625, PT ;  /* 0x408748001300780b */ /* 0x000fe20003f2e200 */
[C---:B------:R-:W-:Y:S02]  /*18c0*/  DADD R16, R18.reuse, +INF ;  /* 0x7ff0000012107429 */ /* 0x040fe40000000000 */
[----:B------:R-:W-:-:S08]  /*18d0*/  DSETP.GEU.AND P0, PT, R18, RZ, PT ;  /* 0x000000ff1200722a */ /* 0x000fd00003f0e000 */
[----:B------:R-:W-:Y:S02]  /*18e0*/  FSEL R16, R16, RZ, P0 ;  /* 0x000000ff10107208 */ /* 0x000fe40000000000 */
[----:B------:R-:W-:Y:S02]  /*18f0*/  @!P1 LEA.HI R3, R20, R20, RZ, 0x1 ;  /* 0x0000001414039211 */ /* 0x000fe400078f08ff */
[----:B------:R-:W-:Y:S02]  /*1900*/  FSEL R17, R17, RZ, P0 ;  /* 0x000000ff11117208 */ /* 0x000fe40000000000 */
[----:B------:R-:W-:-:S05]  /*1910*/  @!P1 SHF.R.S32.HI R3, RZ, 0x1, R3 ;  /* 0x00000001ff039819 */ /* 0x000fca0000011403 */
[----:B------:R-:W-:Y:S02]  /*1920*/  @!P1 IMAD.IADD R18, R20, 0x1, -R3 ;  /* 0x0000000114129824 */ /* 0x000fe400078e0a03 */
[----:B------:R-:W-:-:S03]  /*1930*/  @!P1 IMAD R25, R3, 0x100000, R25 ;  /* 0x0010000003199824 */ /* 0x000fc600078e0219 */
[----:B------:R-:W-:Y:S01]  /*1940*/  @!P1 LEA R19, R18, 0x3ff00000, 0x14 ;  /* 0x3ff0000012139811 */ /* 0x000fe200078ea0ff */
[----:B------:R-:W-:-:S06]  /*1950*/  @!P1 IMAD.MOV.U32 R18, RZ, RZ, RZ ;  /* 0x000000ffff129224 */ /* 0x000fcc00078e00ff */
[----:B------:R-:W-:-:S11]  /*1960*/  @!P1 DMUL R16, R24, R18 ;  /* 0x0000001218109228 */ /* 0x000fd60000000000 */
.L_x_23:
[----:B------:R-:W-:Y:S01]  /*1970*/  DFMA R22, R22, R16, R16 ;  /* 0x000000101616722b */ /* 0x000fe20000000010 */
[----:B------:R-:W-:Y:S01]  /*1980*/  IMAD.MOV.U32 R3, RZ, RZ, 0x0 ;  /* 0x00000000ff037424 */ /* 0x000fe200078e00ff */
[----:B------:R-:W-:-:S08]  /*1990*/  DSETP.NEU.AND P0, PT, |R16|, +INF , PT ;  /* 0x7ff000001000742a */ /* 0x000fd00003f0d200 */
[----:B------:R-:W-:Y:S02]  /*19a0*/  FSEL R16, R16, R22, !P0 ;  /* 0x0000001610107208 */ /* 0x000fe40004000000 */
[----:B------:R-:W-:Y:S01]  /*19b0*/  FSEL R17, R17, R23, !P0 ;  /* 0x0000001711117208 */ /* 0x000fe20004000000 */
[----:B------:R-:W-:Y:S06]  /*19c0*/  RET.REL.NODEC R2 `(_Z4zetaPdidii) ;  /* 0xffffffe4028c7950 */ /* 0x000fec0003c3ffff */
.L_x_24:
[----:B------:R-:W-:-:S00]  /*19d0*/  BRA `(.L_x_24) ;  /* 0xfffffffc00fc7947 */ /* 0x000fc0000383ffff */
[----:B------:R-:W-:-:S00]  /*19e0*/  NOP ;  /* 0x0000000000007918 */ /* 0x000fc00000000000 */
        /* <DEDUP_REMOVED lines=9> */
.L_x_26:


//--------------------- .nv.shared.reserved.0     --------------------------
	.section	.nv.shared.reserved.0,"aw",@nobits
	.weak		__nv_reservedSMEM_offset_0_alias
	.size		__nv_reservedSMEM_offset_0_alias, 0, 64
	.other		__nv_reservedSMEM_offset_0_alias,@"STO_CUDA_RESERVED_SHARED STV_DEFAULT"
__nv_reservedSMEM_offset_0_alias:
	.zero		0
	.zero		64


//--------------------- .nv.constant0._Z4zetaPdidii --------------------------
	.section	.nv.constant0._Z4zetaPdidii,"a",@progbits
	.sectionflags	@""
	.align	4
.nv.constant0._Z4zetaPdidii:
	.zero		928


//--------------------- SYMBOLS --------------------------

	.type		.nv.reservedSmem.offset0,@object
	.size		.nv.reservedSmem.offset0,0x4
